	.target	sm_100a

	.elftype	@"ET_EXEC"


//--------------------- .note.nv.tkinfo           --------------------------
	.section	.note.nv.tkinfo,"",@"SHT_NOTE"
	.sectionflags	@"SHF_NOTE_NV_TKINFO"
	.tkinfo
        /*0018*/ 	.word	0x00000002
        /*0030*/ 	.string	""
        /*0030*/ 	.string	"ptxas"
        /*0030*/ 	.string	"Cuda compilation tools, release 13.0, V13.0.88"
        /*0030*/ 	.string	"Build cuda_13.0.r13.0/compiler.36424714_0"
        /*0030*/ 	.string	"-arch sm_100a -m 64 "



//--------------------- .note.nv.cuinfo           --------------------------
	.section	.note.nv.cuinfo,"",@"SHT_NOTE"
	.sectionflags	@"SHF_NOTE_NV_CUINFO"
        /*0018*/ 	.short	0x0002
        /*001a*/ 	.short	0x0064
        /*001c*/ 	.short	0x0082
	.zero		2


//--------------------- .nv.info                  --------------------------
	.section	.nv.info,"",@"SHT_CUDA_INFO"
	.align	4


	//----- nvinfo : EIATTR_REGCOUNT
	.align		4
        /*0000*/ 	.byte	0x04, 0x2f
        /*0002*/ 	.short	(.L_12 - .L_11)
	.align		4
.L_11:
        /*0004*/ 	.word	index@(_ZN7cutlass13device_kernelIN5flash19enable_sm80_to_sm89INS1_16FlashAttnFwdSm80INS1_25CollectiveMainloopFwdSm80ILi8ELi1ELb0EN4cute5tupleIJNS5_1CILi128EEENS7_ILi48EEENS7_ILi256EEEEEELi256ENS_10bfloat16_tEfNS_4arch4Sm80ELb1ELb0ELb0ELb1ELb1ELb1ELb1ELb0EEENS1_21CollectiveEpilogueFwdINS6_IJS8_SA_S9_EEENS6_IJNS7_ILi1EEESI_SI_EEESC_SE_Li256ELb1ELb1ELb0ELb0EEENS1_19SingleTileSchedulerILb1ELb0ELb1ELi128EEEEEEEEEvNT_6ParamsE)
        /*0008*/ 	.word	0x00000004


	//----- nvinfo : EIATTR_FRAME_SIZE
	.align		4
.L_12:
        /*000c*/ 	.byte	0x04, 0x11
        /*000e*/ 	.short	(.L_14 - .L_13)
	.align		4
.L_13:
        /*0010*/ 	.word	index@(_ZN7cutlass13device_kernelIN5flash19enable_sm80_to_sm89INS1_16FlashAttnFwdSm80INS1_25CollectiveMainloopFwdSm80ILi8ELi1ELb0EN4cute5tupleIJNS5_1CILi128EEENS7_ILi48EEENS7_ILi256EEEEEELi256ENS_10bfloat16_tEfNS_4arch4Sm80ELb1ELb0ELb0ELb1ELb1ELb1ELb1ELb0EEENS1_21CollectiveEpilogueFwdINS6_IJS8_SA_S9_EEENS6_IJNS7_ILi1EEESI_SI_EEESC_SE_Li256ELb1ELb1ELb0ELb0EEENS1_19SingleTileSchedulerILb1ELb0ELb1ELi128EEEEEEEEEvNT_6ParamsE)
        /*0014*/ 	.word	0x00000000


	//----- nvinfo : EIATTR_REGCOUNT
	.align		4
.L_14:
        /*0018*/ 	.byte	0x04, 0x2f
        /*001a*/ 	.short	(.L_16 - .L_15)
	.align		4
.L_15:
        /*001c*/ 	.word	index@(_ZN7cutlass13device_kernelIN5flash19enable_sm80_to_sm89INS1_16FlashAttnFwdSm80INS1_25CollectiveMainloopFwdSm80ILi8ELi1ELb0EN4cute5tupleIJNS5_1CILi128EEENS7_ILi96EEENS7_ILi256EEEEEELi256ENS_10bfloat16_tEfNS_4arch4Sm80ELb1ELb0ELb0ELb1ELb1ELb0ELb1ELb0EEENS1_21CollectiveEpilogueFwdINS6_IJS8_SA_S9_EEENS6_IJNS7_ILi1EEESI_SI_EEESC_SE_Li256ELb1ELb1ELb0ELb0EEENS1_19SingleTileSchedulerILb1ELb0ELb1ELi128EEEEEEEEEvNT_6ParamsE)
        /*0020*/ 	.word	0x00000004


	//----- nvinfo : EIATTR_FRAME_SIZE
	.align		4
.L_16:
        /*0024*/ 	.byte	0x04, 0x11
        /*0026*/ 	.short	(.L_18 - .L_17)
	.align		4
.L_17:
        /*0028*/ 	.word	index@(_ZN7cutlass13device_kernelIN5flash19enable_sm80_to_sm89INS1_16FlashAttnFwdSm80INS1_25CollectiveMainloopFwdSm80ILi8ELi1ELb0EN4cute5tupleIJNS5_1CILi128EEENS7_ILi96EEENS7_ILi256EEEEEELi256ENS_10bfloat16_tEfNS_4arch4Sm80ELb1ELb0ELb0ELb1ELb1ELb0ELb1ELb0EEENS1_21CollectiveEpilogueFwdINS6_IJS8_SA_S9_EEENS6_IJNS7_ILi1EEESI_SI_EEESC_SE_Li256ELb1ELb1ELb0ELb0EEENS1_19SingleTileSchedulerILb1ELb0ELb1ELi128EEEEEEEEEvNT_6ParamsE)
        /*002c*/ 	.word	0x00000000


	//----- nvinfo : EIATTR_REGCOUNT
	.align		4
.L_18:
        /*0030*/ 	.byte	0x04, 0x2f
        /*0032*/ 	.short	(.L_20 - .L_19)
	.align		4
.L_19:
        /*0034*/ 	.word	index@(_ZN7cutlass13device_kernelIN5flash19enable_sm80_to_sm89INS1_16FlashAttnFwdSm80INS1_25CollectiveMainloopFwdSm80ILi8ELi1ELb0EN4cute5tupleIJNS5_1CILi128EEENS7_ILi96EEENS7_ILi256EEEEEELi256ENS_10bfloat16_tEfNS_4arch4Sm80ELb1ELb0ELb0ELb0ELb1ELb0ELb1ELb0EEENS1_21CollectiveEpilogueFwdINS6_IJS8_SA_S9_EEENS6_IJNS7_ILi1EEESI_SI_EEESC_SE_Li256ELb0ELb1ELb0ELb0EEENS1_30DynamicPersistentTileSchedulerILi256ELi256ELb0ELb1ELb0EEEEEEEEEvNT_6ParamsE)
        /*0038*/ 	.word	0x00000004


	//----- nvinfo : EIATTR_FRAME_SIZE
	.align		4
.L_20:
        /*003c*/ 	.byte	0x04, 0x11
        /*003e*/ 	.short	(.L_22 - .L_21)
	.align		4
.L_21:
        /*0040*/ 	.word	index@(_ZN7cutlass13device_kernelIN5flash19enable_sm80_to_sm89INS1_16FlashAttnFwdSm80INS1_25CollectiveMainloopFwdSm80ILi8ELi1ELb0EN4cute5tupleIJNS5_1CILi128EEENS7_ILi96EEENS7_ILi256EEEEEELi256ENS_10bfloat16_tEfNS_4arch4Sm80ELb1ELb0ELb0ELb0ELb1ELb0ELb1ELb0EEENS1_21CollectiveEpilogueFwdINS6_IJS8_SA_S9_EEENS6_IJNS7_ILi1EEESI_SI_EEESC_SE_Li256ELb0ELb1ELb0ELb0EEENS1_30DynamicPersistentTileSchedulerILi256ELi256ELb0ELb1ELb0EEEEEEEEEvNT_6ParamsE)
        /*0044*/ 	.word	0x00000000


	//----- nvinfo : EIATTR_REGCOUNT
	.align		4
.L_22:
        /*0048*/ 	.byte	0x04, 0x2f
        /*004a*/ 	.short	(.L_24 - .L_23)
	.align		4
.L_23:
        /*004c*/ 	.word	index@(_ZN7cutlass13device_kernelIN5flash19enable_sm80_to_sm89INS1_16FlashAttnFwdSm80INS1_25CollectiveMainloopFwdSm80ILi8ELi1ELb0EN4cute5tupleIJNS5_1CILi128EEENS7_ILi48EEENS7_ILi256EEEEEELi256ENS_10bfloat16_tEfNS_4arch4Sm80ELb0ELb1ELb0ELb1ELb1ELb1ELb1ELb0EEENS1_21CollectiveEpilogueFwdINS6_IJS8_SA_S9_EEENS6_IJNS7_ILi1EEESI_SI_EEESC_SE_Li256ELb1ELb1ELb0ELb0EEENS1_19SingleTileSchedulerILb1ELb0ELb1ELi128EEEEEEEEEvNT_6ParamsE)
        /*0050*/ 	.word	0x00000004


	//----- nvinfo : EIATTR_FRAME_SIZE
	.align		4
.L_24:
        /*0054*/ 	.byte	0x04, 0x11
        /*0056*/ 	.short	(.L_26 - .L_25)
	.align		4
.L_25:
        /*0058*/ 	.word	index@(_ZN7cutlass13device_kernelIN5flash19enable_sm80_to_sm89INS1_16FlashAttnFwdSm80INS1_25CollectiveMainloopFwdSm80ILi8ELi1ELb0EN4cute5tupleIJNS5_1CILi128EEENS7_ILi48EEENS7_ILi256EEEEEELi256ENS_10bfloat16_tEfNS_4arch4Sm80ELb0ELb1ELb0ELb1ELb1ELb1ELb1ELb0EEENS1_21CollectiveEpilogueFwdINS6_IJS8_SA_S9_EEENS6_IJNS7_ILi1EEESI_SI_EEESC_SE_Li256ELb1ELb1ELb0ELb0EEENS1_19SingleTileSchedulerILb1ELb0ELb1ELi128EEEEEEEEEvNT_6ParamsE)
        /*005c*/ 	.word	0x00000000


	//----- nvinfo : EIATTR_REGCOUNT
	.align		4
.L_26:
        /*0060*/ 	.byte	0x04, 0x2f
        /*0062*/ 	.short	(.L_28 - .L_27)
	.align		4
.L_27:
        /*0064*/ 	.word	index@(_ZN7cutlass13device_kernelIN5flash19enable_sm80_to_sm89INS1_16FlashAttnFwdSm80INS1_25CollectiveMainloopFwdSm80ILi8ELi1ELb0EN4cute5tupleIJNS5_1CILi128EEENS7_ILi64EEENS7_ILi256EEEEEELi256ENS_10bfloat16_tEfNS_4arch4Sm80ELb0ELb1ELb0ELb1ELb1ELb0ELb1ELb0EEENS1_21CollectiveEpilogueFwdINS6_IJS8_SA_S9_EEENS6_IJNS7_ILi1EEESI_SI_EEESC_SE_Li256ELb1ELb1ELb0ELb0EEENS1_19SingleTileSchedulerILb1ELb0ELb1ELi128EEEEEEEEEvNT_6ParamsE)
        /*0068*/ 	.word	0x00000004


	//----- nvinfo : EIATTR_FRAME_SIZE
	.align		4
.L_28:
        /*006c*/ 	.byte	0x04, 0x11
        /*006e*/ 	.short	(.L_30 - .L_29)
	.align		4
.L_29:
        /*0070*/ 	.word	index@(_ZN7cutlass13device_kernelIN5flash19enable_sm80_to_sm89INS1_16FlashAttnFwdSm80INS1_25CollectiveMainloopFwdSm80ILi8ELi1ELb0EN4cute5tupleIJNS5_1CILi128EEENS7_ILi64EEENS7_ILi256EEEEEELi256ENS_10bfloat16_tEfNS_4arch4Sm80ELb0ELb1ELb0ELb1ELb1ELb0ELb1ELb0EEENS1_21CollectiveEpilogueFwdINS6_IJS8_SA_S9_EEENS6_IJNS7_ILi1EEESI_SI_EEESC_SE_Li256ELb1ELb1ELb0ELb0EEENS1_19SingleTileSchedulerILb1ELb0ELb1ELi128EEEEEEEEEvNT_6ParamsE)
        /*0074*/ 	.word	0x00000000


	//----- nvinfo : EIATTR_REGCOUNT
	.align		4
.L_30:
        /*0078*/ 	.byte	0x04, 0x2f
        /*007a*/ 	.short	(.L_32 - .L_31)
	.align		4
.L_31:
        /*007c*/ 	.word	index@(_ZN7cutlass13device_kernelIN5flash19enable_sm80_to_sm89INS1_16FlashAttnFwdSm80INS1_25CollectiveMainloopFwdSm80ILi8ELi1ELb0EN4cute5tupleIJNS5_1CILi128EEENS7_ILi64EEENS7_ILi256EEEEEELi256ENS_10bfloat16_tEfNS_4arch4Sm80ELb0ELb1ELb0ELb0ELb1ELb0ELb1ELb0EEENS1_21CollectiveEpilogueFwdINS6_IJS8_SA_S9_EEENS6_IJNS7_ILi1EEESI_SI_EEESC_SE_Li256ELb0ELb1ELb0ELb0EEENS1_19SingleTileSchedulerILb0ELb0ELb1ELi128EEEEEEEEEvNT_6ParamsE)
        /*0080*/ 	.word	0x00000004


	//----- nvinfo : EIATTR_FRAME_SIZE
	.align		4
.L_32:
        /*0084*/ 	.byte	0x04, 0x11
        /*0086*/ 	.short	(.L_34 - .L_33)
	.align		4
.L_33:
        /*0088*/ 	.word	index@(_ZN7cutlass13device_kernelIN5flash19enable_sm80_to_sm89INS1_16FlashAttnFwdSm80INS1_25CollectiveMainloopFwdSm80ILi8ELi1ELb0EN4cute5tupleIJNS5_1CILi128EEENS7_ILi64EEENS7_ILi256EEEEEELi256ENS_10bfloat16_tEfNS_4arch4Sm80ELb0ELb1ELb0ELb0ELb1ELb0ELb1ELb0EEENS1_21CollectiveEpilogueFwdINS6_IJS8_SA_S9_EEENS6_IJNS7_ILi1EEESI_SI_EEESC_SE_Li256ELb0ELb1ELb0ELb0EEENS1_19SingleTileSchedulerILb0ELb0ELb1ELi128EEEEEEEEEvNT_6ParamsE)
        /*008c*/ 	.word	0x00000000


	//----- nvinfo : EIATTR_REGCOUNT
	.align		4
.L_34:
        /*0090*/ 	.byte	0x04, 0x2f
        /*0092*/ 	.short	(.L_36 - .L_35)
	.align		4
.L_35:
        /*0094*/ 	.word	index@(_ZN7cutlass13device_kernelIN5flash19enable_sm80_to_sm89INS1_16FlashAttnFwdSm80INS1_25CollectiveMainloopFwdSm80ILi8ELi1ELb0EN4cute5tupleIJNS5_1CILi128EEENS7_ILi48EEENS7_ILi256EEEEEELi256ENS_10bfloat16_tEfNS_4arch4Sm80ELb0ELb0ELb0ELb1ELb1ELb1ELb1ELb0EEENS1_21CollectiveEpilogueFwdINS6_IJS8_SA_S9_EEENS6_IJNS7_ILi1EEESI_SI_EEESC_SE_Li256ELb1ELb1ELb0ELb0EEENS1_19SingleTileSchedulerILb1ELb0ELb1ELi128EEEEEEEEEvNT_6ParamsE)
        /*0098*/ 	.word	0x00000004


	//----- nvinfo : EIATTR_FRAME_SIZE
	.align		4
.L_36:
        /*009c*/ 	.byte	0x04, 0x11
        /*009e*/ 	.short	(.L_38 - .L_37)
	.align		4
.L_37:
        /*00a0*/ 	.word	index@(_ZN7cutlass13device_kernelIN5flash19enable_sm80_to_sm89INS1_16FlashAttnFwdSm80INS1_25CollectiveMainloopFwdSm80ILi8ELi1ELb0EN4cute5tupleIJNS5_1CILi128EEENS7_ILi48EEENS7_ILi256EEEEEELi256ENS_10bfloat16_tEfNS_4arch4Sm80ELb0ELb0ELb0ELb1ELb1ELb1ELb1ELb0EEENS1_21CollectiveEpilogueFwdINS6_IJS8_SA_S9_EEENS6_IJNS7_ILi1EEESI_SI_EEESC_SE_Li256ELb1ELb1ELb0ELb0EEENS1_19SingleTileSchedulerILb1ELb0ELb1ELi128EEEEEEEEEvNT_6ParamsE)
        /*00a4*/ 	.word	0x00000000


	//----- nvinfo : EIATTR_REGCOUNT
	.align		4
.L_38:
        /*00a8*/ 	.byte	0x04, 0x2f
        /*00aa*/ 	.short	(.L_40 - .L_39)
	.align		4
.L_39:
        /*00ac*/ 	.word	index@(_ZN7cutlass13device_kernelIN5flash19enable_sm80_to_sm89INS1_16FlashAttnFwdSm80INS1_25CollectiveMainloopFwdSm80ILi8ELi1ELb0EN4cute5tupleIJNS5_1CILi128EEENS7_ILi96EEENS7_ILi256EEEEEELi256ENS_10bfloat16_tEfNS_4arch4Sm80ELb0ELb0ELb0ELb1ELb1ELb0ELb1ELb0EEENS1_21CollectiveEpilogueFwdINS6_IJS8_SA_S9_EEENS6_IJNS7_ILi1EEESI_SI_EEESC_SE_Li256ELb1ELb1ELb0ELb0EEENS1_19SingleTileSchedulerILb1ELb0ELb1ELi128EEEEEEEEEvNT_6ParamsE)
        /*00b0*/ 	.word	0x00000004


	//----- nvinfo : EIATTR_FRAME_SIZE
	.align		4
.L_40:
        /*00b4*/ 	.byte	0x04, 0x11
        /*00b6*/ 	.short	(.L_42 - .L_41)
	.align		4
.L_41:
        /*00b8*/ 	.word	index@(_ZN7cutlass13device_kernelIN5flash19enable_sm80_to_sm89INS1_16FlashAttnFwdSm80INS1_25CollectiveMainloopFwdSm80ILi8ELi1ELb0EN4cute5tupleIJNS5_1CILi128EEENS7_ILi96EEENS7_ILi256EEEEEELi256ENS_10bfloat16_tEfNS_4arch4Sm80ELb0ELb0ELb0ELb1ELb1ELb0ELb1ELb0EEENS1_21CollectiveEpilogueFwdINS6_IJS8_SA_S9_EEENS6_IJNS7_ILi1EEESI_SI_EEESC_SE_Li256ELb1ELb1ELb0ELb0EEENS1_19SingleTileSchedulerILb1ELb0ELb1ELi128EEEEEEEEEvNT_6ParamsE)
        /*00bc*/ 	.word	0x00000000


	//----- nvinfo : EIATTR_REGCOUNT
	.align		4
.L_42:
        /*00c0*/ 	.byte	0x04, 0x2f
        /*00c2*/ 	.short	(.L_44 - .L_43)
	.align		4
.L_43:
        /*00c4*/ 	.word	index@(_ZN7cutlass13device_kernelIN5flash19enable_sm80_to_sm89INS1_16FlashAttnFwdSm80INS1_25CollectiveMainloopFwdSm80ILi8ELi1ELb0EN4cute5tupleIJNS5_1CILi128EEENS7_ILi96EEENS7_ILi256EEEEEELi256ENS_10bfloat16_tEfNS_4arch4Sm80ELb0ELb0ELb0ELb0ELb1ELb0ELb1ELb0EEENS1_21CollectiveEpilogueFwdINS6_IJS8_SA_S9_EEENS6_IJNS7_ILi1EEESI_SI_EEESC_SE_Li256ELb0ELb1ELb0ELb0EEENS1_19SingleTileSchedulerILb0ELb0ELb1ELi128EEEEEEEEEvNT_6ParamsE)
        /*00c8*/ 	.word	0x00000004


	//----- nvinfo : EIATTR_FRAME_SIZE
	.align		4
.L_44:
        /*00cc*/ 	.byte	0x04, 0x11
        /*00ce*/ 	.short	(.L_46 - .L_45)
	.align		4
.L_45:
        /*00d0*/ 	.word	index@(_ZN7cutlass13device_kernelIN5flash19enable_sm80_to_sm89INS1_16FlashAttnFwdSm80INS1_25CollectiveMainloopFwdSm80ILi8ELi1ELb0EN4cute5tupleIJNS5_1CILi128EEENS7_ILi96EEENS7_ILi256EEEEEELi256ENS_10bfloat16_tEfNS_4arch4Sm80ELb0ELb0ELb0ELb0ELb1ELb0ELb1ELb0EEENS1_21CollectiveEpilogueFwdINS6_IJS8_SA_S9_EEENS6_IJNS7_ILi1EEESI_SI_EEESC_SE_Li256ELb0ELb1ELb0ELb0EEENS1_19SingleTileSchedulerILb0ELb0ELb1ELi128EEEEEEEEEvNT_6ParamsE)
        /*00d4*/ 	.word	0x00000000


	//----- nvinfo : EIATTR_REGCOUNT
	.align		4
.L_46:
        /*00d8*/ 	.byte	0x04, 0x2f
        /*00da*/ 	.short	(.L_48 - .L_47)
	.align		4
.L_47:
        /*00dc*/ 	.word	index@(_ZN7cutlass13device_kernelIN5flash19enable_sm80_to_sm89INS1_16FlashAttnFwdSm80INS1_25CollectiveMainloopFwdSm80ILi8ELi1ELb0EN4cute5tupleIJNS5_1CILi128EEENS7_ILi32EEENS7_ILi256EEEEEELi256ENS_10bfloat16_tEfNS_4arch4Sm80ELb1ELb0ELb0ELb1ELb1ELb1ELb1ELb0EEENS1_21CollectiveEpilogueFwdINS6_IJS8_SA_S9_EEENS6_IJNS7_ILi1EEESI_SI_EEESC_SE_Li256ELb1ELb1ELb0ELb0EEENS1_19SingleTileSchedulerILb1ELb0ELb1ELi128EEEEEEEEEvNT_6ParamsE)
        /*00e0*/ 	.word	0x00000004


	//----- nvinfo : EIATTR_FRAME_SIZE
	.align		4
.L_48:
        /*00e4*/ 	.byte	0x04, 0x11
        /*00e6*/ 	.short	(.L_50 - .L_49)
	.align		4
.L_49:
        /*00e8*/ 	.word	index@(_ZN7cutlass13device_kernelIN5flash19enable_sm80_to_sm89INS1_16FlashAttnFwdSm80INS1_25CollectiveMainloopFwdSm80ILi8ELi1ELb0EN4cute5tupleIJNS5_1CILi128EEENS7_ILi32EEENS7_ILi256EEEEEELi256ENS_10bfloat16_tEfNS_4arch4Sm80ELb1ELb0ELb0ELb1ELb1ELb1ELb1ELb0EEENS1_21CollectiveEpilogueFwdINS6_IJS8_SA_S9_EEENS6_IJNS7_ILi1EEESI_SI_EEESC_SE_Li256ELb1ELb1ELb0ELb0EEENS1_19SingleTileSchedulerILb1ELb0ELb1ELi128EEEEEEEEEvNT_6ParamsE)
        /*00ec*/ 	.word	0x00000000


	//----- nvinfo : EIATTR_REGCOUNT
	.align		4
.L_50:
        /*00f0*/ 	.byte	0x04, 0x2f
        /*00f2*/ 	.short	(.L_52 - .L_51)
	.align		4
.L_51:
        /*00f4*/ 	.word	index@(_ZN7cutlass13device_kernelIN5flash19enable_sm80_to_sm89INS1_16FlashAttnFwdSm80INS1_25CollectiveMainloopFwdSm80ILi8ELi1ELb1EN4cute5tupleIJNS5_1CILi128EEENS7_ILi64EEENS7_ILi256EEEEEELi256ENS_10bfloat16_tEfNS_4arch4Sm80ELb1ELb0ELb0ELb1ELb1ELb0ELb1ELb0EEENS1_21CollectiveEpilogueFwdINS6_IJS8_SA_S9_EEENS6_IJNS7_ILi1EEESI_SI_EEESC_SE_Li256ELb1ELb1ELb0ELb0EEENS1_19SingleTileSchedulerILb1ELb0ELb1ELi128EEEEEEEEEvNT_6ParamsE)
        /*00f8*/ 	.word	0x00000004


	//----- nvinfo : EIATTR_FRAME_SIZE
	.align		4
.L_52:
        /*00fc*/ 	.byte	0x04, 0x11
        /*00fe*/ 	.short	(.L_54 - .L_53)
	.align		4
.L_53:
        /*0100*/ 	.word	index@(_ZN7cutlass13device_kernelIN5flash19enable_sm80_to_sm89INS1_16FlashAttnFwdSm80INS1_25CollectiveMainloopFwdSm80ILi8ELi1ELb1EN4cute5tupleIJNS5_1CILi128EEENS7_ILi64EEENS7_ILi256EEEEEELi256ENS_10bfloat16_tEfNS_4arch4Sm80ELb1ELb0ELb0ELb1ELb1ELb0ELb1ELb0EEENS1_21CollectiveEpilogueFwdINS6_IJS8_SA_S9_EEENS6_IJNS7_ILi1EEESI_SI_EEESC_SE_Li256ELb1ELb1ELb0ELb0EEENS1_19SingleTileSchedulerILb1ELb0ELb1ELi128EEEEEEEEEvNT_6ParamsE)
        /*0104*/ 	.word	0x00000000


	//----- nvinfo : EIATTR_REGCOUNT
	.align		4
.L_54:
        /*0108*/ 	.byte	0x04, 0x2f
        /*010a*/ 	.short	(.L_56 - .L_55)
	.align		4
.L_55:
        /*010c*/ 	.word	index@(_ZN7cutlass13device_kernelIN5flash19enable_sm80_to_sm89INS1_16FlashAttnFwdSm80INS1_25CollectiveMainloopFwdSm80ILi8ELi1ELb1EN4cute5tupleIJNS5_1CILi128EEENS7_ILi64EEENS7_ILi256EEEEEELi256ENS_10bfloat16_tEfNS_4arch4Sm80ELb1ELb0ELb0ELb0ELb1ELb0ELb1ELb0EEENS1_21CollectiveEpilogueFwdINS6_IJS8_SA_S9_EEENS6_IJNS7_ILi1EEESI_SI_EEESC_SE_Li256ELb0ELb1ELb0ELb0EEENS1_30DynamicPersistentTileSchedulerILi256ELi256ELb0ELb1ELb0EEEEEEEEEvNT_6ParamsE)
        /*0110*/ 	.word	0x00000004


	//----- nvinfo : EIATTR_FRAME_SIZE
	.align		4
.L_56:
        /*0114*/ 	.byte	0x04, 0x11
        /*0116*/ 	.short	(.L_58 - .L_57)
	.align		4
.L_57:
        /*0118*/ 	.word	index@(_ZN7cutlass13device_kernelIN5flash19enable_sm80_to_sm89INS1_16FlashAttnFwdSm80INS1_25CollectiveMainloopFwdSm80ILi8ELi1ELb1EN4cute5tupleIJNS5_1CILi128EEENS7_ILi64EEENS7_ILi256EEEEEELi256ENS_10bfloat16_tEfNS_4arch4Sm80ELb1ELb0ELb0ELb0ELb1ELb0ELb1ELb0EEENS1_21CollectiveEpilogueFwdINS6_IJS8_SA_S9_EEENS6_IJNS7_ILi1EEESI_SI_EEESC_SE_Li256ELb0ELb1ELb0ELb0EEENS1_30DynamicPersistentTileSchedulerILi256ELi256ELb0ELb1ELb0EEEEEEEEEvNT_6ParamsE)
        /*011c*/ 	.word	0x00000000


	//----- nvinfo : EIATTR_REGCOUNT
	.align		4
.L_58:
        /*0120*/ 	.byte	0x04, 0x2f
        /*0122*/ 	.short	(.L_60 - .L_59)
	.align		4
.L_59:
        /*0124*/ 	.word	index@(_ZN7cutlass13device_kernelIN5flash19enable_sm80_to_sm89INS1_16FlashAttnFwdSm80INS1_25CollectiveMainloopFwdSm80ILi8ELi1ELb0EN4cute5tupleIJNS5_1CILi128EEENS7_ILi32EEENS7_ILi256EEEEEELi256ENS_10bfloat16_tEfNS_4arch4Sm80ELb0ELb1ELb0ELb1ELb1ELb1ELb1ELb0EEENS1_21CollectiveEpilogueFwdINS6_IJS8_SA_S9_EEENS6_IJNS7_ILi1EEESI_SI_EEESC_SE_Li256ELb1ELb1ELb0ELb0EEENS1_19SingleTileSchedulerILb1ELb0ELb1ELi128EEEEEEEEEvNT_6ParamsE)
        /*0128*/ 	.word	0x00000004


	//----- nvinfo : EIATTR_FRAME_SIZE
	.align		4
.L_60:
        /*012c*/ 	.byte	0x04, 0x11
        /*012e*/ 	.short	(.L_62 - .L_61)
	.align		4
.L_61:
        /*0130*/ 	.word	index@(_ZN7cutlass13device_kernelIN5flash19enable_sm80_to_sm89INS1_16FlashAttnFwdSm80INS1_25CollectiveMainloopFwdSm80ILi8ELi1ELb0EN4cute5tupleIJNS5_1CILi128EEENS7_ILi32EEENS7_ILi256EEEEEELi256ENS_10bfloat16_tEfNS_4arch4Sm80ELb0ELb1ELb0ELb1ELb1ELb1ELb1ELb0EEENS1_21CollectiveEpilogueFwdINS6_IJS8_SA_S9_EEENS6_IJNS7_ILi1EEESI_SI_EEESC_SE_Li256ELb1ELb1ELb0ELb0EEENS1_19SingleTileSchedulerILb1ELb0ELb1ELi128EEEEEEEEEvNT_6ParamsE)
        /*0134*/ 	.word	0x00000000


	//----- nvinfo : EIATTR_REGCOUNT
	.align		4
.L_62:
        /*0138*/ 	.byte	0x04, 0x2f
        /*013a*/ 	.short	(.L_64 - .L_63)
	.align		4
.L_63:
        /*013c*/ 	.word	index@(_ZN7cutlass13device_kernelIN5flash19enable_sm80_to_sm89INS1_16FlashAttnFwdSm80INS1_25CollectiveMainloopFwdSm80ILi8ELi1ELb1EN4cute5tupleIJNS5_1CILi128EEENS7_ILi48EEENS7_ILi256EEEEEELi256ENS_10bfloat16_tEfNS_4arch4Sm80ELb0ELb1ELb0ELb1ELb1ELb0ELb1ELb0EEENS1_21CollectiveEpilogueFwdINS6_IJS8_SA_S9_EEENS6_IJNS7_ILi1EEESI_SI_EEESC_SE_Li256ELb1ELb1ELb0ELb0EEENS1_19SingleTileSchedulerILb1ELb0ELb1ELi128EEEEEEEEEvNT_6ParamsE)
        /*0140*/ 	.word	0x00000004


	//----- nvinfo : EIATTR_FRAME_SIZE
	.align		4
.L_64:
        /*0144*/ 	.byte	0x04, 0x11
        /*0146*/ 	.short	(.L_66 - .L_65)
	.align		4
.L_65:
        /*0148*/ 	.word	index@(_ZN7cutlass13device_kernelIN5flash19enable_sm80_to_sm89INS1_16FlashAttnFwdSm80INS1_25CollectiveMainloopFwdSm80ILi8ELi1ELb1EN4cute5tupleIJNS5_1CILi128EEENS7_ILi48EEENS7_ILi256EEEEEELi256ENS_10bfloat16_tEfNS_4arch4Sm80ELb0ELb1ELb0ELb1ELb1ELb0ELb1ELb0EEENS1_21CollectiveEpilogueFwdINS6_IJS8_SA_S9_EEENS6_IJNS7_ILi1EEESI_SI_EEESC_SE_Li256ELb1ELb1ELb0ELb0EEENS1_19SingleTileSchedulerILb1ELb0ELb1ELi128EEEEEEEEEvNT_6ParamsE)
        /*014c*/ 	.word	0x00000000


	//----- nvinfo : EIATTR_REGCOUNT
	.align		4
.L_66:
        /*0150*/ 	.byte	0x04, 0x2f
        /*0152*/ 	.short	(.L_68 - .L_67)
	.align		4
.L_67:
        /*0154*/ 	.word	index@(_ZN7cutlass13device_kernelIN5flash19enable_sm80_to_sm89INS1_16FlashAttnFwdSm80INS1_25CollectiveMainloopFwdSm80ILi8ELi1ELb1EN4cute5tupleIJNS5_1CILi128EEENS7_ILi48EEENS7_ILi256EEEEEELi256ENS_10bfloat16_tEfNS_4arch4Sm80ELb0ELb1ELb0ELb0ELb1ELb0ELb1ELb0EEENS1_21CollectiveEpilogueFwdINS6_IJS8_SA_S9_EEENS6_IJNS7_ILi1EEESI_SI_EEESC_SE_Li256ELb0ELb1ELb0ELb0EEENS1_19SingleTileSchedulerILb0ELb0ELb1ELi128EEEEEEEEEvNT_6ParamsE)
        /*0158*/ 	.word	0x00000004


	//----- nvinfo : EIATTR_FRAME_SIZE
	.align		4
.L_68:
        /*015c*/ 	.byte	0x04, 0x11
        /*015e*/ 	.short	(.L_70 - .L_69)
	.align		4
.L_69:
        /*0160*/ 	.word	index@(_ZN7cutlass13device_kernelIN5flash19enable_sm80_to_sm89INS1_16FlashAttnFwdSm80INS1_25CollectiveMainloopFwdSm80ILi8ELi1ELb1EN4cute5tupleIJNS5_1CILi128EEENS7_ILi48EEENS7_ILi256EEEEEELi256ENS_10bfloat16_tEfNS_4arch4Sm80ELb0ELb1ELb0ELb0ELb1ELb0ELb1ELb0EEENS1_21CollectiveEpilogueFwdINS6_IJS8_SA_S9_EEENS6_IJNS7_ILi1EEESI_SI_EEESC_SE_Li256ELb0ELb1ELb0ELb0EEENS1_19SingleTileSchedulerILb0ELb0ELb1ELi128EEEEEEEEEvNT_6ParamsE)
        /*0164*/ 	.word	0x00000000


	//----- nvinfo : EIATTR_REGCOUNT
	.align		4
.L_70:
        /*0168*/ 	.byte	0x04, 0x2f
        /*016a*/ 	.short	(.L_72 - .L_71)
	.align		4
.L_71:
        /*016c*/ 	.word	index@(_ZN7cutlass13device_kernelIN5flash19enable_sm80_to_sm89INS1_16FlashAttnFwdSm80INS1_25CollectiveMainloopFwdSm80ILi8ELi1ELb0EN4cute5tupleIJNS5_1CILi128EEENS7_ILi32EEENS7_ILi256EEEEEELi256ENS_10bfloat16_tEfNS_4arch4Sm80ELb0ELb0ELb0ELb1ELb1ELb1ELb1ELb0EEENS1_21CollectiveEpilogueFwdINS6_IJS8_SA_S9_EEENS6_IJNS7_ILi1EEESI_SI_EEESC_SE_Li256ELb1ELb1ELb0ELb0EEENS1_19SingleTileSchedulerILb1ELb0ELb1ELi128EEEEEEEEEvNT_6ParamsE)
        /*0170*/ 	.word	0x00000004


	//----- nvinfo : EIATTR_FRAME_SIZE
	.align		4
.L_72:
        /*0174*/ 	.byte	0x04, 0x11
        /*0176*/ 	.short	(.L_74 - .L_73)
	.align		4
.L_73:
        /*0178*/ 	.word	index@(_ZN7cutlass13device_kernelIN5flash19enable_sm80_to_sm89INS1_16FlashAttnFwdSm80INS1_25CollectiveMainloopFwdSm80ILi8ELi1ELb0EN4cute5tupleIJNS5_1CILi128EEENS7_ILi32EEENS7_ILi256EEEEEELi256ENS_10bfloat16_tEfNS_4arch4Sm80ELb0ELb0ELb0ELb1ELb1ELb1ELb1ELb0EEENS1_21CollectiveEpilogueFwdINS6_IJS8_SA_S9_EEENS6_IJNS7_ILi1EEESI_SI_EEESC_SE_Li256ELb1ELb1ELb0ELb0EEENS1_19SingleTileSchedulerILb1ELb0ELb1ELi128EEEEEEEEEvNT_6ParamsE)
        /*017c*/ 	.word	0x00000000


	//----- nvinfo : EIATTR_REGCOUNT
	.align		4
.L_74:
        /*0180*/ 	.byte	0x04, 0x2f
        /*0182*/ 	.short	(.L_76 - .L_75)
	.align		4
.L_75:
        /*0184*/ 	.word	index@(_ZN7cutlass13device_kernelIN5flash19enable_sm80_to_sm89INS1_16FlashAttnFwdSm80INS1_25CollectiveMainloopFwdSm80ILi8ELi1ELb1EN4cute5tupleIJNS5_1CILi128EEENS7_ILi64EEENS7_ILi256EEEEEELi256ENS_10bfloat16_tEfNS_4arch4Sm80ELb0ELb0ELb0ELb1ELb1ELb0ELb1ELb0EEENS1_21CollectiveEpilogueFwdINS6_IJS8_SA_S9_EEENS6_IJNS7_ILi1EEESI_SI_EEESC_SE_Li256ELb1ELb1ELb0ELb0EEENS1_19SingleTileSchedulerILb1ELb0ELb1ELi128EEEEEEEEEvNT_6ParamsE)
        /*0188*/ 	.word	0x00000004


	//----- nvinfo : EIATTR_FRAME_SIZE
	.align		4
.L_76:
        /*018c*/ 	.byte	0x04, 0x11
        /*018e*/ 	.short	(.L_78 - .L_77)
	.align		4
.L_77:
        /*0190*/ 	.word	index@(_ZN7cutlass13device_kernelIN5flash19enable_sm80_to_sm89INS1_16FlashAttnFwdSm80INS1_25CollectiveMainloopFwdSm80ILi8ELi1ELb1EN4cute5tupleIJNS5_1CILi128EEENS7_ILi64EEENS7_ILi256EEEEEELi256ENS_10bfloat16_tEfNS_4arch4Sm80ELb0ELb0ELb0ELb1ELb1ELb0ELb1ELb0EEENS1_21CollectiveEpilogueFwdINS6_IJS8_SA_S9_EEENS6_IJNS7_ILi1EEESI_SI_EEESC_SE_Li256ELb1ELb1ELb0ELb0EEENS1_19SingleTileSchedulerILb1ELb0ELb1ELi128EEEEEEEEEvNT_6ParamsE)
        /*0194*/ 	.word	0x00000000


	//----- nvinfo : EIATTR_REGCOUNT
	.align		4
.L_78:
        /*0198*/ 	.byte	0x04, 0x2f
        /*019a*/ 	.short	(.L_80 - .L_79)
	.align		4
.L_79:
        /*019c*/ 	.word	index@(_ZN7cutlass13device_kernelIN5flash19enable_sm80_to_sm89INS1_16FlashAttnFwdSm80INS1_25CollectiveMainloopFwdSm80ILi8ELi1ELb1EN4cute5tupleIJNS5_1CILi128EEENS7_ILi64EEENS7_ILi256EEEEEELi256ENS_10bfloat16_tEfNS_4arch4Sm80ELb0ELb0ELb0ELb0ELb1ELb0ELb1ELb0EEENS1_21CollectiveEpilogueFwdINS6_IJS8_SA_S9_EEENS6_IJNS7_ILi1EEESI_SI_EEESC_SE_Li256ELb0ELb1ELb0ELb0EEENS1_19SingleTileSchedulerILb0ELb0ELb1ELi128EEEEEEEEEvNT_6ParamsE)
        /*01a0*/ 	.word	0x00000004


	//----- nvinfo : EIATTR_FRAME_SIZE
	.align		4
.L_80:
        /*01a4*/ 	.byte	0x04, 0x11
        /*01a6*/ 	.short	(.L_82 - .L_81)
	.align		4
.L_81:
        /*01a8*/ 	.word	index@(_ZN7cutlass13device_kernelIN5flash19enable_sm80_to_sm89INS1_16FlashAttnFwdSm80INS1_25CollectiveMainloopFwdSm80ILi8ELi1ELb1EN4cute5tupleIJNS5_1CILi128EEENS7_ILi64EEENS7_ILi256EEEEEELi256ENS_10bfloat16_tEfNS_4arch4Sm80ELb0ELb0ELb0ELb0ELb1ELb0ELb1ELb0EEENS1_21CollectiveEpilogueFwdINS6_IJS8_SA_S9_EEENS6_IJNS7_ILi1EEESI_SI_EEESC_SE_Li256ELb0ELb1ELb0ELb0EEENS1_19SingleTileSchedulerILb0ELb0ELb1ELi128EEEEEEEEEvNT_6ParamsE)
        /*01ac*/ 	.word	0x00000000


	//----- nvinfo : EIATTR_MIN_STACK_SIZE
	.align		4
.L_82:
        /*01b0*/ 	.byte	0x04, 0x12
        /*01b2*/ 	.short	(.L_84 - .L_83)
	.align		4
.L_83:
        /*01b4*/ 	.word	index@(_ZN7cutlass13device_kernelIN5flash19enable_sm80_to_sm89INS1_16FlashAttnFwdSm80INS1_25CollectiveMainloopFwdSm80ILi8ELi1ELb1EN4cute5tupleIJNS5_1CILi128EEENS7_ILi64EEENS7_ILi256EEEEEELi256ENS_10bfloat16_tEfNS_4arch4Sm80ELb0ELb0ELb0ELb0ELb1ELb0ELb1ELb0EEENS1_21CollectiveEpilogueFwdINS6_IJS8_SA_S9_EEENS6_IJNS7_ILi1EEESI_SI_EEESC_SE_Li256ELb0ELb1ELb0ELb0EEENS1_19SingleTileSchedulerILb0ELb0ELb1ELi128EEEEEEEEEvNT_6ParamsE)
        /*01b8*/ 	.word	0x00000000


	//----- nvinfo : EIATTR_MIN_STACK_SIZE
	.align		4
.L_84:
        /*01bc*/ 	.byte	0x04, 0x12
        /*01be*/ 	.short	(.L_86 - .L_85)
	.align		4
.L_85:
        /*01c0*/ 	.word	index@(_ZN7cutlass13device_kernelIN5flash19enable_sm80_to_sm89INS1_16FlashAttnFwdSm80INS1_25CollectiveMainloopFwdSm80ILi8ELi1ELb1EN4cute5tupleIJNS5_1CILi128EEENS7_ILi64EEENS7_ILi256EEEEEELi256ENS_10bfloat16_tEfNS_4arch4Sm80ELb0ELb0ELb0ELb1ELb1ELb0ELb1ELb0EEENS1_21CollectiveEpilogueFwdINS6_IJS8_SA_S9_EEENS6_IJNS7_ILi1EEESI_SI_EEESC_SE_Li256ELb1ELb1ELb0ELb0EEENS1_19SingleTileSchedulerILb1ELb0ELb1ELi128EEEEEEEEEvNT_6ParamsE)
        /*01c4*/ 	.word	0x00000000


	//----- nvinfo : EIATTR_MIN_STACK_SIZE
	.align		4
.L_86:
        /*01c8*/ 	.byte	0x04, 0x12
        /*01ca*/ 	.short	(.L_88 - .L_87)
	.align		4
.L_87:
        /*01cc*/ 	.word	index@(_ZN7cutlass13device_kernelIN5flash19enable_sm80_to_sm89INS1_16FlashAttnFwdSm80INS1_25CollectiveMainloopFwdSm80ILi8ELi1ELb0EN4cute5tupleIJNS5_1CILi128EEENS7_ILi32EEENS7_ILi256EEEEEELi256ENS_10bfloat16_tEfNS_4arch4Sm80ELb0ELb0ELb0ELb1ELb1ELb1ELb1ELb0EEENS1_21CollectiveEpilogueFwdINS6_IJS8_SA_S9_EEENS6_IJNS7_ILi1EEESI_SI_EEESC_SE_Li256ELb1ELb1ELb0ELb0EEENS1_19SingleTileSchedulerILb1ELb0ELb1ELi128EEEEEEEEEvNT_6ParamsE)
        /*01d0*/ 	.word	0x00000000


	//----- nvinfo : EIATTR_MIN_STACK_SIZE
	.align		4
.L_88:
        /*01d4*/ 	.byte	0x04, 0x12
        /*01d6*/ 	.short	(.L_90 - .L_89)
	.align		4
.L_89:
        /*01d8*/ 	.word	index@(_ZN7cutlass13device_kernelIN5flash19enable_sm80_to_sm89INS1_16FlashAttnFwdSm80INS1_25CollectiveMainloopFwdSm80ILi8ELi1ELb1EN4cute5tupleIJNS5_1CILi128EEENS7_ILi48EEENS7_ILi256EEEEEELi256ENS_10bfloat16_tEfNS_4arch4Sm80ELb0ELb1ELb0ELb0ELb1ELb0ELb1ELb0EEENS1_21CollectiveEpilogueFwdINS6_IJS8_SA_S9_EEENS6_IJNS7_ILi1EEESI_SI_EEESC_SE_Li256ELb0ELb1ELb0ELb0EEENS1_19SingleTileSchedulerILb0ELb0ELb1ELi128EEEEEEEEEvNT_6ParamsE)
        /*01dc*/ 	.word	0x00000000


	//----- nvinfo : EIATTR_MIN_STACK_SIZE
	.align		4
.L_90:
        /*01e0*/ 	.byte	0x04, 0x12
        /*01e2*/ 	.short	(.L_92 - .L_91)
	.align		4
.L_91:
        /*01e4*/ 	.word	index@(_ZN7cutlass13device_kernelIN5flash19enable_sm80_to_sm89INS1_16FlashAttnFwdSm80INS1_25CollectiveMainloopFwdSm80ILi8ELi1ELb1EN4cute5tupleIJNS5_1CILi128EEENS7_ILi48EEENS7_ILi256EEEEEELi256ENS_10bfloat16_tEfNS_4arch4Sm80ELb0ELb1ELb0ELb1ELb1ELb0ELb1ELb0EEENS1_21CollectiveEpilogueFwdINS6_IJS8_SA_S9_EEENS6_IJNS7_ILi1EEESI_SI_EEESC_SE_Li256ELb1ELb1ELb0ELb0EEENS1_19SingleTileSchedulerILb1ELb0ELb1ELi128EEEEEEEEEvNT_6ParamsE)
        /*01e8*/ 	.word	0x00000000


	//----- nvinfo : EIATTR_MIN_STACK_SIZE
	.align		4
.L_92:
        /*01ec*/ 	.byte	0x04, 0x12
        /*01ee*/ 	.short	(.L_94 - .L_93)
	.align		4
.L_93:
        /*01f0*/ 	.word	index@(_ZN7cutlass13device_kernelIN5flash19enable_sm80_to_sm89INS1_16FlashAttnFwdSm80INS1_25CollectiveMainloopFwdSm80ILi8ELi1ELb0EN4cute5tupleIJNS5_1CILi128EEENS7_ILi32EEENS7_ILi256EEEEEELi256ENS_10bfloat16_tEfNS_4arch4Sm80ELb0ELb1ELb0ELb1ELb1ELb1ELb1ELb0EEENS1_21CollectiveEpilogueFwdINS6_IJS8_SA_S9_EEENS6_IJNS7_ILi1EEESI_SI_EEESC_SE_Li256ELb1ELb1ELb0ELb0EEENS1_19SingleTileSchedulerILb1ELb0ELb1ELi128EEEEEEEEEvNT_6ParamsE)
        /*01f4*/ 	.word	0x00000000


	//----- nvinfo : EIATTR_MIN_STACK_SIZE
	.align		4
.L_94:
        /*01f8*/ 	.byte	0x04, 0x12
        /*01fa*/ 	.short	(.L_96 - .L_95)
	.align		4
.L_95:
        /*01fc*/ 	.word	index@(_ZN7cutlass13device_kernelIN5flash19enable_sm80_to_sm89INS1_16FlashAttnFwdSm80INS1_25CollectiveMainloopFwdSm80ILi8ELi1ELb1EN4cute5tupleIJNS5_1CILi128EEENS7_ILi64EEENS7_ILi256EEEEEELi256ENS_10bfloat16_tEfNS_4arch4Sm80ELb1ELb0ELb0ELb0ELb1ELb0ELb1ELb0EEENS1_21CollectiveEpilogueFwdINS6_IJS8_SA_S9_EEENS6_IJNS7_ILi1EEESI_SI_EEESC_SE_Li256ELb0ELb1ELb0ELb0EEENS1_30DynamicPersistentTileSchedulerILi256ELi256ELb0ELb1ELb0EEEEEEEEEvNT_6ParamsE)
        /*0200*/ 	.word	0x00000000


	//----- nvinfo : EIATTR_MIN_STACK_SIZE
	.align		4
.L_96:
        /*0204*/ 	.byte	0x04, 0x12
        /*0206*/ 	.short	(.L_98 - .L_97)
	.align		4
.L_97:
        /*0208*/ 	.word	index@(_ZN7cutlass13device_kernelIN5flash19enable_sm80_to_sm89INS1_16FlashAttnFwdSm80INS1_25CollectiveMainloopFwdSm80ILi8ELi1ELb1EN4cute5tupleIJNS5_1CILi128EEENS7_ILi64EEENS7_ILi256EEEEEELi256ENS_10bfloat16_tEfNS_4arch4Sm80ELb1ELb0ELb0ELb1ELb1ELb0ELb1ELb0EEENS1_21CollectiveEpilogueFwdINS6_IJS8_SA_S9_EEENS6_IJNS7_ILi1EEESI_SI_EEESC_SE_Li256ELb1ELb1ELb0ELb0EEENS1_19SingleTileSchedulerILb1ELb0ELb1ELi128EEEEEEEEEvNT_6ParamsE)
        /*020c*/ 	.word	0x00000000


	//----- nvinfo : EIATTR_MIN_STACK_SIZE
	.align		4
.L_98:
        /*0210*/ 	.byte	0x04, 0x12
        /*0212*/ 	.short	(.L_100 - .L_99)
	.align		4
.L_99:
        /*0214*/ 	.word	index@(_ZN7cutlass13device_kernelIN5flash19enable_sm80_to_sm89INS1_16FlashAttnFwdSm80INS1_25CollectiveMainloopFwdSm80ILi8ELi1ELb0EN4cute5tupleIJNS5_1CILi128EEENS7_ILi32EEENS7_ILi256EEEEEELi256ENS_10bfloat16_tEfNS_4arch4Sm80ELb1ELb0ELb0ELb1ELb1ELb1ELb1ELb0EEENS1_21CollectiveEpilogueFwdINS6_IJS8_SA_S9_EEENS6_IJNS7_ILi1EEESI_SI_EEESC_SE_Li256ELb1ELb1ELb0ELb0EEENS1_19SingleTileSchedulerILb1ELb0ELb1ELi128EEEEEEEEEvNT_6ParamsE)
        /*0218*/ 	.word	0x00000000


	//----- nvinfo : EIATTR_MIN_STACK_SIZE
	.align		4
.L_100:
        /*021c*/ 	.byte	0x04, 0x12
        /*021e*/ 	.short	(.L_102 - .L_101)
	.align		4
.L_101:
        /*0220*/ 	.word	index@(_ZN7cutlass13device_kernelIN5flash19enable_sm80_to_sm89INS1_16FlashAttnFwdSm80INS1_25CollectiveMainloopFwdSm80ILi8ELi1ELb0EN4cute5tupleIJNS5_1CILi128EEENS7_ILi96EEENS7_ILi256EEEEEELi256ENS_10bfloat16_tEfNS_4arch4Sm80ELb0ELb0ELb0ELb0ELb1ELb0ELb1ELb0EEENS1_21CollectiveEpilogueFwdINS6_IJS8_SA_S9_EEENS6_IJNS7_ILi1EEESI_SI_EEESC_SE_Li256ELb0ELb1ELb0ELb0EEENS1_19SingleTileSchedulerILb0ELb0ELb1ELi128EEEEEEEEEvNT_6ParamsE)
        /*0224*/ 	.word	0x00000000


	//----- nvinfo : EIATTR_MIN_STACK_SIZE
	.align		4
.L_102:
        /*0228*/ 	.byte	0x04, 0x12
        /*022a*/ 	.short	(.L_104 - .L_103)
	.align		4
.L_103:
        /*022c*/ 	.word	index@(_ZN7cutlass13device_kernelIN5flash19enable_sm80_to_sm89INS1_16FlashAttnFwdSm80INS1_25CollectiveMainloopFwdSm80ILi8ELi1ELb0EN4cute5tupleIJNS5_1CILi128EEENS7_ILi96EEENS7_ILi256EEEEEELi256ENS_10bfloat16_tEfNS_4arch4Sm80ELb0ELb0ELb0ELb1ELb1ELb0ELb1ELb0EEENS1_21CollectiveEpilogueFwdINS6_IJS8_SA_S9_EEENS6_IJNS7_ILi1EEESI_SI_EEESC_SE_Li256ELb1ELb1ELb0ELb0EEENS1_19SingleTileSchedulerILb1ELb0ELb1ELi128EEEEEEEEEvNT_6ParamsE)
        /*0230*/ 	.word	0x00000000


	//----- nvinfo : EIATTR_MIN_STACK_SIZE
	.align		4
.L_104:
        /*0234*/ 	.byte	0x04, 0x12
        /*0236*/ 	.short	(.L_106 - .L_105)
	.align		4
.L_105:
        /*0238*/ 	.word	index@(_ZN7cutlass13device_kernelIN5flash19enable_sm80_to_sm89INS1_16FlashAttnFwdSm80INS1_25CollectiveMainloopFwdSm80ILi8ELi1ELb0EN4cute5tupleIJNS5_1CILi128EEENS7_ILi48EEENS7_ILi256EEEEEELi256ENS_10bfloat16_tEfNS_4arch4Sm80ELb0ELb0ELb0ELb1ELb1ELb1ELb1ELb0EEENS1_21CollectiveEpilogueFwdINS6_IJS8_SA_S9_EEENS6_IJNS7_ILi1EEESI_SI_EEESC_SE_Li256ELb1ELb1ELb0ELb0EEENS1_19SingleTileSchedulerILb1ELb0ELb1ELi128EEEEEEEEEvNT_6ParamsE)
        /*023c*/ 	.word	0x00000000


	//----- nvinfo : EIATTR_MIN_STACK_SIZE
	.align		4
.L_106:
        /*0240*/ 	.byte	0x04, 0x12
        /*0242*/ 	.short	(.L_108 - .L_107)
	.align		4
.L_107:
        /*0244*/ 	.word	index@(_ZN7cutlass13device_kernelIN5flash19enable_sm80_to_sm89INS1_16FlashAttnFwdSm80INS1_25CollectiveMainloopFwdSm80ILi8ELi1ELb0EN4cute5tupleIJNS5_1CILi128EEENS7_ILi64EEENS7_ILi256EEEEEELi256ENS_10bfloat16_tEfNS_4arch4Sm80ELb0ELb1ELb0ELb0ELb1ELb0ELb1ELb0EEENS1_21CollectiveEpilogueFwdINS6_IJS8_SA_S9_EEENS6_IJNS7_ILi1EEESI_SI_EEESC_SE_Li256ELb0ELb1ELb0ELb0EEENS1_19SingleTileSchedulerILb0ELb0ELb1ELi128EEEEEEEEEvNT_6ParamsE)
        /*0248*/ 	.word	0x00000000


	//----- nvinfo : EIATTR_MIN_STACK_SIZE
	.align		4
.L_108:
        /*024c*/ 	.byte	0x04, 0x12
        /*024e*/ 	.short	(.L_110 - .L_109)
	.align		4
.L_109:
        /*0250*/ 	.word	index@(_ZN7cutlass13device_kernelIN5flash19enable_sm80_to_sm89INS1_16FlashAttnFwdSm80INS1_25CollectiveMainloopFwdSm80ILi8ELi1ELb0EN4cute5tupleIJNS5_1CILi128EEENS7_ILi64EEENS7_ILi256EEEEEELi256ENS_10bfloat16_tEfNS_4arch4Sm80ELb0ELb1ELb0ELb1ELb1ELb0ELb1ELb0EEENS1_21CollectiveEpilogueFwdINS6_IJS8_SA_S9_EEENS6_IJNS7_ILi1EEESI_SI_EEESC_SE_Li256ELb1ELb1ELb0ELb0EEENS1_19SingleTileSchedulerILb1ELb0ELb1ELi128EEEEEEEEEvNT_6ParamsE)
        /*0254*/ 	.word	0x00000000


	//----- nvinfo : EIATTR_MIN_STACK_SIZE
	.align		4
.L_110:
        /*0258*/ 	.byte	0x04, 0x12
        /*025a*/ 	.short	(.L_112 - .L_111)
	.align		4
.L_111:
        /*025c*/ 	.word	index@(_ZN7cutlass13device_kernelIN5flash19enable_sm80_to_sm89INS1_16FlashAttnFwdSm80INS1_25CollectiveMainloopFwdSm80ILi8ELi1ELb0EN4cute5tupleIJNS5_1CILi128EEENS7_ILi48EEENS7_ILi256EEEEEELi256ENS_10bfloat16_tEfNS_4arch4Sm80ELb0ELb1ELb0ELb1ELb1ELb1ELb1ELb0EEENS1_21CollectiveEpilogueFwdINS6_IJS8_SA_S9_EEENS6_IJNS7_ILi1EEESI_SI_EEESC_SE_Li256ELb1ELb1ELb0ELb0EEENS1_19SingleTileSchedulerILb1ELb0ELb1ELi128EEEEEEEEEvNT_6ParamsE)
        /*0260*/ 	.word	0x00000000


	//----- nvinfo : EIATTR_MIN_STACK_SIZE
	.align		4
.L_112:
        /*0264*/ 	.byte	0x04, 0x12
        /*0266*/ 	.short	(.L_114 - .L_113)
	.align		4
.L_113:
        /*0268*/ 	.word	index@(_ZN7cutlass13device_kernelIN5flash19enable_sm80_to_sm89INS1_16FlashAttnFwdSm80INS1_25CollectiveMainloopFwdSm80ILi8ELi1ELb0EN4cute5tupleIJNS5_1CILi128EEENS7_ILi96EEENS7_ILi256EEEEEELi256ENS_10bfloat16_tEfNS_4arch4Sm80ELb1ELb0ELb0ELb0ELb1ELb0ELb1ELb0EEENS1_21CollectiveEpilogueFwdINS6_IJS8_SA_S9_EEENS6_IJNS7_ILi1EEESI_SI_EEESC_SE_Li256ELb0ELb1ELb0ELb0EEENS1_30DynamicPersistentTileSchedulerILi256ELi256ELb0ELb1ELb0EEEEEEEEEvNT_6ParamsE)
        /*026c*/ 	.word	0x00000000


	//----- nvinfo : EIATTR_MIN_STACK_SIZE
	.align		4
.L_114:
        /*0270*/ 	.byte	0x04, 0x12
        /*0272*/ 	.short	(.L_116 - .L_115)
	.align		4
.L_115:
        /*0274*/ 	.word	index@(_ZN7cutlass13device_kernelIN5flash19enable_sm80_to_sm89INS1_16FlashAttnFwdSm80INS1_25CollectiveMainloopFwdSm80ILi8ELi1ELb0EN4cute5tupleIJNS5_1CILi128EEENS7_ILi96EEENS7_ILi256EEEEEELi256ENS_10bfloat16_tEfNS_4arch4Sm80ELb1ELb0ELb0ELb1ELb1ELb0ELb1ELb0EEENS1_21CollectiveEpilogueFwdINS6_IJS8_SA_S9_EEENS6_IJNS7_ILi1EEESI_SI_EEESC_SE_Li256ELb1ELb1ELb0ELb0EEENS1_19SingleTileSchedulerILb1ELb0ELb1ELi128EEEEEEEEEvNT_6ParamsE)
        /*0278*/ 	.word	0x00000000


	//----- nvinfo : EIATTR_MIN_STACK_SIZE
	.align		4
.L_116:
        /*027c*/ 	.byte	0x04, 0x12
        /*027e*/ 	.short	(.L_118 - .L_117)
	.align		4
.L_117:
        /*0280*/ 	.word	index@(_ZN7cutlass13device_kernelIN5flash19enable_sm80_to_sm89INS1_16FlashAttnFwdSm80INS1_25CollectiveMainloopFwdSm80ILi8ELi1ELb0EN4cute5tupleIJNS5_1CILi128EEENS7_ILi48EEENS7_ILi256EEEEEELi256ENS_10bfloat16_tEfNS_4arch4Sm80ELb1ELb0ELb0ELb1ELb1ELb1ELb1ELb0EEENS1_21CollectiveEpilogueFwdINS6_IJS8_SA_S9_EEENS6_IJNS7_ILi1EEESI_SI_EEESC_SE_Li256ELb1ELb1ELb0ELb0EEENS1_19SingleTileSchedulerILb1ELb0ELb1ELi128EEEEEEEEEvNT_6ParamsE)
        /*0284*/ 	.word	0x00000000
.L_118:


//--------------------- .nv.compat                --------------------------
	.section	.nv.compat,"",@"SHT_CUDA_COMPAT_INFO"
	.align	4
        /*0000*/ 	.byte	0x02, 0x09, 0x01, 0x00, 0x02, 0x02, 0x01, 0x00, 0x02, 0x05, 0x05, 0x00, 0x03, 0x07, 0x01, 0x01
        /*0010*/ 	.byte	0x02, 0x03, 0x00, 0x00, 0x02, 0x06, 0x01, 0x00, 0x04, 0x0b, 0x08, 0x00, 0x09, 0x00, 0x00, 0x00
        /*0020*/ 	.byte	0x00, 0x00, 0x00, 0x00


//--------------------- .nv.info._ZN7cutlass13device_kernelIN5flash19enable_sm80_to_sm89INS1_16FlashAttnFwdSm80INS1_25CollectiveMainloopFwdSm80ILi8ELi1ELb1EN4cute5tupleIJNS5_1CILi128EEENS7_ILi64EEENS7_ILi256EEEEEELi256ENS_10bfloat16_tEfNS_4arch4Sm80ELb0ELb0ELb0ELb0ELb1ELb0ELb1ELb0EEENS1_21CollectiveEpilogueFwdINS6_IJS8_SA_S9_EEENS6_IJNS7_ILi1EEESI_SI_EEESC_SE_Li256ELb0ELb1ELb0ELb0EEENS1_19SingleTileSchedulerILb0ELb0ELb1ELi128EEEEEEEEEvNT_6ParamsE --------------------------
	.section	.nv.info._ZN7cutlass13device_kernelIN5flash19enable_sm80_to_sm89INS1_16FlashAttnFwdSm80INS1_25CollectiveMainloopFwdSm80ILi8ELi1ELb1EN4cute5tupleIJNS5_1CILi128EEENS7_ILi64EEENS7_ILi256EEEEEELi256ENS_10bfloat16_tEfNS_4arch4Sm80ELb0ELb0ELb0ELb0ELb1ELb0ELb1ELb0EEENS1_21CollectiveEpilogueFwdINS6_IJS8_SA_S9_EEENS6_IJNS7_ILi1EEESI_SI_EEESC_SE_Li256ELb0ELb1ELb0ELb0EEENS1_19SingleTileSchedulerILb0ELb0ELb1ELi128EEEEEEEEEvNT_6ParamsE,"",@"SHT_CUDA_INFO"
	.sectionflags	@""
	.align	4


	//----- nvinfo : EIATTR_CUDA_API_VERSION
	.align		4
        /*0000*/ 	.byte	0x04, 0x37
        /*0002*/ 	.short	(.L_120 - .L_119)
.L_119:
        /*0004*/ 	.word	0x00000082


	//----- nvinfo : EIATTR_KPARAM_INFO
	.align		4
.L_120:
        /*0008*/ 	.byte	0x04, 0x17
        /*000a*/ 	.short	(.L_122 - .L_121)
.L_121:
        /*000c*/ 	.word	0x00000000
        /*0010*/ 	.short	0x0000
        /*0012*/ 	.short	0x0000
        /*0014*/ 	.byte	0x00, 0xf0, 0x61, 0x10


	//----- nvinfo : EIATTR_SPARSE_MMA_MASK
	.align		4
.L_122:
        /*0018*/ 	.byte	0x03, 0x50
        /*001a*/ 	.short	0x0000


	//----- nvinfo : EIATTR_MAXREG_COUNT
	.align		4
        /*001c*/ 	.byte	0x03, 0x1b
        /*001e*/ 	.short	0x00ff


	//----- nvinfo : EIATTR_MERCURY_ISA_VERSION
	.align		4
        /*0020*/ 	.byte	0x03, 0x5f
        /*0022*/ 	.short	0x0101


	//----- nvinfo : EIATTR_VRC_CTA_INIT_COUNT
	.align		4
        /*0024*/ 	.byte	0x02, 0x4a
	.zero		1
	.zero		1


	//----- nvinfo : EIATTR_EXIT_INSTR_OFFSETS
	.align		4
        /*0028*/ 	.byte	0x04, 0x1c
        /*002a*/ 	.short	(.L_124 - .L_123)


	//   ....[0]....
.L_123:
        /*002c*/ 	.word	0x00000010


	//----- nvinfo : EIATTR_MAX_THREADS
	.align		4
.L_124:
        /*0030*/ 	.byte	0x04, 0x05
        /*0032*/ 	.short	(.L_126 - .L_125)
.L_125:
        /*0034*/ 	.word	0x00000100
        /*0038*/ 	.word	0x00000001
        /*003c*/ 	.word	0x00000001


	//----- nvinfo : EIATTR_CBANK_PARAM_SIZE
	.align		4
.L_126:
        /*0040*/ 	.byte	0x03, 0x19
        /*0042*/ 	.short	0x0418


	//----- nvinfo : EIATTR_PARAM_CBANK
	.align		4
        /*0044*/ 	.byte	0x04, 0x0a
        /*0046*/ 	.short	(.L_128 - .L_127)
	.align		4
.L_127:
        /*0048*/ 	.word	index@(.nv.constant0._ZN7cutlass13device_kernelIN5flash19enable_sm80_to_sm89INS1_16FlashAttnFwdSm80INS1_25CollectiveMainloopFwdSm80ILi8ELi1ELb1EN4cute5tupleIJNS5_1CILi128EEENS7_ILi64EEENS7_ILi256EEEEEELi256ENS_10bfloat16_tEfNS_4arch4Sm80ELb0ELb0ELb0ELb0ELb1ELb0ELb1ELb0EEENS1_21CollectiveEpilogueFwdINS6_IJS8_SA_S9_EEENS6_IJNS7_ILi1EEESI_SI_EEESC_SE_Li256ELb0ELb1ELb0ELb0EEENS1_19SingleTileSchedulerILb0ELb0ELb1ELi128EEEEEEEEEvNT_6ParamsE)
        /*004c*/ 	.short	0x0380
        /*004e*/ 	.short	0x0418


	//----- nvinfo : EIATTR_SW_WAR
	.align		4
.L_128:
        /*0050*/ 	.byte	0x04, 0x36
        /*0052*/ 	.short	(.L_130 - .L_129)
.L_129:
        /*0054*/ 	.word	0x00000008
.L_130:


//--------------------- .nv.info._ZN7cutlass13device_kernelIN5flash19enable_sm80_to_sm89INS1_16FlashAttnFwdSm80INS1_25CollectiveMainloopFwdSm80ILi8ELi1ELb1EN4cute5tupleIJNS5_1CILi128EEENS7_ILi64EEENS7_ILi256EEEEEELi256ENS_10bfloat16_tEfNS_4arch4Sm80ELb0ELb0ELb0ELb1ELb1ELb0ELb1ELb0EEENS1_21CollectiveEpilogueFwdINS6_IJS8_SA_S9_EEENS6_IJNS7_ILi1EEESI_SI_EEESC_SE_Li256ELb1ELb1ELb0ELb0EEENS1_19SingleTileSchedulerILb1ELb0ELb1ELi128EEEEEEEEEvNT_6ParamsE --------------------------
	.section	.nv.info._ZN7cutlass13device_kernelIN5flash19enable_sm80_to_sm89INS1_16FlashAttnFwdSm80INS1_25CollectiveMainloopFwdSm80ILi8ELi1ELb1EN4cute5tupleIJNS5_1CILi128EEENS7_ILi64EEENS7_ILi256EEEEEELi256ENS_10bfloat16_tEfNS_4arch4Sm80ELb0ELb0ELb0ELb1ELb1ELb0ELb1ELb0EEENS1_21CollectiveEpilogueFwdINS6_IJS8_SA_S9_EEENS6_IJNS7_ILi1EEESI_SI_EEESC_SE_Li256ELb1ELb1ELb0ELb0EEENS1_19SingleTileSchedulerILb1ELb0ELb1ELi128EEEEEEEEEvNT_6ParamsE,"",@"SHT_CUDA_INFO"
	.sectionflags	@""
	.align	4


	//----- nvinfo : EIATTR_CUDA_API_VERSION
	.align		4
        /*0000*/ 	.byte	0x04, 0x37
        /*0002*/ 	.short	(.L_132 - .L_131)
.L_131:
        /*0004*/ 	.word	0x00000082


	//----- nvinfo : EIATTR_KPARAM_INFO
	.align		4
.L_132:
        /*0008*/ 	.byte	0x04, 0x17
        /*000a*/ 	.short	(.L_134 - .L_133)
.L_133:
        /*000c*/ 	.word	0x00000000
        /*0010*/ 	.short	0x0000
        /*0012*/ 	.short	0x0000
        /*0014*/ 	.byte	0x00, 0xf0, 0x61, 0x10


	//----- nvinfo : EIATTR_SPARSE_MMA_MASK
	.align		4
.L_134:
        /*0018*/ 	.byte	0x03, 0x50
        /*001a*/ 	.short	0x0000


	//----- nvinfo : EIATTR_MAXREG_COUNT
	.align		4
        /*001c*/ 	.byte	0x03, 0x1b
        /*001e*/ 	.short	0x00ff


	//----- nvinfo : EIATTR_MERCURY_ISA_VERSION
	.align		4
        /*0020*/ 	.byte	0x03, 0x5f
        /*0022*/ 	.short	0x0101


	//----- nvinfo : EIATTR_VRC_CTA_INIT_COUNT
	.align		4
        /*0024*/ 	.byte	0x02, 0x4a
	.zero		1
	.zero		1


	//----- nvinfo : EIATTR_EXIT_INSTR_OFFSETS
	.align		4
        /*0028*/ 	.byte	0x04, 0x1c
        /*002a*/ 	.short	(.L_136 - .L_135)


	//   ....[0]....
.L_135:
        /*002c*/ 	.word	0x00000010


	//----- nvinfo : EIATTR_MAX_THREADS
	.align		4
.L_136:
        /*0030*/ 	.byte	0x04, 0x05
        /*0032*/ 	.short	(.L_138 - .L_137)
.L_137:
        /*0034*/ 	.word	0x00000100
        /*0038*/ 	.word	0x00000001
        /*003c*/ 	.word	0x00000001


	//----- nvinfo : EIATTR_CBANK_PARAM_SIZE
	.align		4
.L_138:
        /*0040*/ 	.byte	0x03, 0x19
        /*0042*/ 	.short	0x0418


	//----- nvinfo : EIATTR_PARAM_CBANK
	.align		4
        /*0044*/ 	.byte	0x04, 0x0a
        /*0046*/ 	.short	(.L_140 - .L_139)
	.align		4
.L_139:
        /*0048*/ 	.word	index@(.nv.constant0._ZN7cutlass13device_kernelIN5flash19enable_sm80_to_sm89INS1_16FlashAttnFwdSm80INS1_25CollectiveMainloopFwdSm80ILi8ELi1ELb1EN4cute5tupleIJNS5_1CILi128EEENS7_ILi64EEENS7_ILi256EEEEEELi256ENS_10bfloat16_tEfNS_4arch4Sm80ELb0ELb0ELb0ELb1ELb1ELb0ELb1ELb0EEENS1_21CollectiveEpilogueFwdINS6_IJS8_SA_S9_EEENS6_IJNS7_ILi1EEESI_SI_EEESC_SE_Li256ELb1ELb1ELb0ELb0EEENS1_19SingleTileSchedulerILb1ELb0ELb1ELi128EEEEEEEEEvNT_6ParamsE)
        /*004c*/ 	.short	0x0380
        /*004e*/ 	.short	0x0418


	//----- nvinfo : EIATTR_SW_WAR
	.align		4
.L_140:
        /*0050*/ 	.byte	0x04, 0x36
        /*0052*/ 	.short	(.L_142 - .L_141)
.L_141:
        /*0054*/ 	.word	0x00000008
.L_142:


//--------------------- .nv.info._ZN7cutlass13device_kernelIN5flash19enable_sm80_to_sm89INS1_16FlashAttnFwdSm80INS1_25CollectiveMainloopFwdSm80ILi8ELi1ELb0EN4cute5tupleIJNS5_1CILi128EEENS7_ILi32EEENS7_ILi256EEEEEELi256ENS_10bfloat16_tEfNS_4arch4Sm80ELb0ELb0ELb0ELb1ELb1ELb1ELb1ELb0EEENS1_21CollectiveEpilogueFwdINS6_IJS8_SA_S9_EEENS6_IJNS7_ILi1EEESI_SI_EEESC_SE_Li256ELb1ELb1ELb0ELb0EEENS1_19SingleTileSchedulerILb1ELb0ELb1ELi128EEEEEEEEEvNT_6ParamsE --------------------------
	.section	.nv.info._ZN7cutlass13device_kernelIN5flash19enable_sm80_to_sm89INS1_16FlashAttnFwdSm80INS1_25CollectiveMainloopFwdSm80ILi8ELi1ELb0EN4cute5tupleIJNS5_1CILi128EEENS7_ILi32EEENS7_ILi256EEEEEELi256ENS_10bfloat16_tEfNS_4arch4Sm80ELb0ELb0ELb0ELb1ELb1ELb1ELb1ELb0EEENS1_21CollectiveEpilogueFwdINS6_IJS8_SA_S9_EEENS6_IJNS7_ILi1EEESI_SI_EEESC_SE_Li256ELb1ELb1ELb0ELb0EEENS1_19SingleTileSchedulerILb1ELb0ELb1ELi128EEEEEEEEEvNT_6ParamsE,"",@"SHT_CUDA_INFO"
	.sectionflags	@""
	.align	4


	//----- nvinfo : EIATTR_CUDA_API_VERSION
	.align		4
        /*0000*/ 	.byte	0x04, 0x37
        /*0002*/ 	.short	(.L_144 - .L_143)
.L_143:
        /*0004*/ 	.word	0x00000082


	//----- nvinfo : EIATTR_KPARAM_INFO
	.align		4
.L_144:
        /*0008*/ 	.byte	0x04, 0x17
        /*000a*/ 	.short	(.L_146 - .L_145)
.L_145:
        /*000c*/ 	.word	0x00000000
        /*0010*/ 	.short	0x0000
        /*0012*/ 	.short	0x0000
        /*0014*/ 	.byte	0x00, 0xf0, 0x61, 0x10


	//----- nvinfo : EIATTR_SPARSE_MMA_MASK
	.align		4
.L_146:
        /*0018*/ 	.byte	0x03, 0x50
        /*001a*/ 	.short	0x0000


	//----- nvinfo : EIATTR_MAXREG_COUNT
	.align		4
        /*001c*/ 	.byte	0x03, 0x1b
        /*001e*/ 	.short	0x00ff


	//----- nvinfo : EIATTR_MERCURY_ISA_VERSION
	.align		4
        /*0020*/ 	.byte	0x03, 0x5f
        /*0022*/ 	.short	0x0101


	//----- nvinfo : EIATTR_VRC_CTA_INIT_COUNT
	.align		4
        /*0024*/ 	.byte	0x02, 0x4a
	.zero		1
	.zero		1


	//----- nvinfo : EIATTR_EXIT_INSTR_OFFSETS
	.align		4
        /*0028*/ 	.byte	0x04, 0x1c
        /*002a*/ 	.short	(.L_148 - .L_147)


	//   ....[0]....
.L_147:
        /*002c*/ 	.word	0x00000010


	//----- nvinfo : EIATTR_MAX_THREADS
	.align		4
.L_148:
        /*0030*/ 	.byte	0x04, 0x05
        /*0032*/ 	.short	(.L_150 - .L_149)
.L_149:
        /*0034*/ 	.word	0x00000100
        /*0038*/ 	.word	0x00000001
        /*003c*/ 	.word	0x00000001


	//----- nvinfo : EIATTR_CBANK_PARAM_SIZE
	.align		4
.L_150:
        /*0040*/ 	.byte	0x03, 0x19
        /*0042*/ 	.short	0x0418


	//----- nvinfo : EIATTR_PARAM_CBANK
	.align		4
        /*0044*/ 	.byte	0x04, 0x0a
        /*0046*/ 	.short	(.L_152 - .L_151)
	.align		4
.L_151:
        /*0048*/ 	.word	index@(.nv.constant0._ZN7cutlass13device_kernelIN5flash19enable_sm80_to_sm89INS1_16FlashAttnFwdSm80INS1_25CollectiveMainloopFwdSm80ILi8ELi1ELb0EN4cute5tupleIJNS5_1CILi128EEENS7_ILi32EEENS7_ILi256EEEEEELi256ENS_10bfloat16_tEfNS_4arch4Sm80ELb0ELb0ELb0ELb1ELb1ELb1ELb1ELb0EEENS1_21CollectiveEpilogueFwdINS6_IJS8_SA_S9_EEENS6_IJNS7_ILi1EEESI_SI_EEESC_SE_Li256ELb1ELb1ELb0ELb0EEENS1_19SingleTileSchedulerILb1ELb0ELb1ELi128EEEEEEEEEvNT_6ParamsE)
        /*004c*/ 	.short	0x0380
        /*004e*/ 	.short	0x0418


	//----- nvinfo : EIATTR_SW_WAR
	.align		4
.L_152:
        /*0050*/ 	.byte	0x04, 0x36
        /*0052*/ 	.short	(.L_154 - .L_153)
.L_153:
        /*0054*/ 	.word	0x00000008
.L_154:


//--------------------- .nv.info._ZN7cutlass13device_kernelIN5flash19enable_sm80_to_sm89INS1_16FlashAttnFwdSm80INS1_25CollectiveMainloopFwdSm80ILi8ELi1ELb1EN4cute5tupleIJNS5_1CILi128EEENS7_ILi48EEENS7_ILi256EEEEEELi256ENS_10bfloat16_tEfNS_4arch4Sm80ELb0ELb1ELb0ELb0ELb1ELb0ELb1ELb0EEENS1_21CollectiveEpilogueFwdINS6_IJS8_SA_S9_EEENS6_IJNS7_ILi1EEESI_SI_EEESC_SE_Li256ELb0ELb1ELb0ELb0EEENS1_19SingleTileSchedulerILb0ELb0ELb1ELi128EEEEEEEEEvNT_6ParamsE --------------------------
	.section	.nv.info._ZN7cutlass13device_kernelIN5flash19enable_sm80_to_sm89INS1_16FlashAttnFwdSm80INS1_25CollectiveMainloopFwdSm80ILi8ELi1ELb1EN4cute5tupleIJNS5_1CILi128EEENS7_ILi48EEENS7_ILi256EEEEEELi256ENS_10bfloat16_tEfNS_4arch4Sm80ELb0ELb1ELb0ELb0ELb1ELb0ELb1ELb0EEENS1_21CollectiveEpilogueFwdINS6_IJS8_SA_S9_EEENS6_IJNS7_ILi1EEESI_SI_EEESC_SE_Li256ELb0ELb1ELb0ELb0EEENS1_19SingleTileSchedulerILb0ELb0ELb1ELi128EEEEEEEEEvNT_6ParamsE,"",@"SHT_CUDA_INFO"
	.sectionflags	@""
	.align	4


	//----- nvinfo : EIATTR_CUDA_API_VERSION
	.align		4
        /*0000*/ 	.byte	0x04, 0x37
        /*0002*/ 	.short	(.L_156 - .L_155)
.L_155:
        /*0004*/ 	.word	0x00000082


	//----- nvinfo : EIATTR_KPARAM_INFO
	.align		4
.L_156:
        /*0008*/ 	.byte	0x04, 0x17
        /*000a*/ 	.short	(.L_158 - .L_157)
.L_157:
        /*000c*/ 	.word	0x00000000
        /*0010*/ 	.short	0x0000
        /*0012*/ 	.short	0x0000
        /*0014*/ 	.byte	0x00, 0xf0, 0x61, 0x10


	//----- nvinfo : EIATTR_SPARSE_MMA_MASK
	.align		4
.L_158:
        /*0018*/ 	.byte	0x03, 0x50
        /*001a*/ 	.short	0x0000


	//----- nvinfo : EIATTR_MAXREG_COUNT
	.align		4
        /*001c*/ 	.byte	0x03, 0x1b
        /*001e*/ 	.short	0x00ff


	//----- nvinfo : EIATTR_MERCURY_ISA_VERSION
	.align		4
        /*0020*/ 	.byte	0x03, 0x5f
        /*0022*/ 	.short	0x0101


	//----- nvinfo : EIATTR_VRC_CTA_INIT_COUNT
	.align		4
        /*0024*/ 	.byte	0x02, 0x4a
	.zero		1
	.zero		1


	//----- nvinfo : EIATTR_EXIT_INSTR_OFFSETS
	.align		4
        /*0028*/ 	.byte	0x04, 0x1c
        /*002a*/ 	.short	(.L_160 - .L_159)


	//   ....[0]....
.L_159:
        /*002c*/ 	.word	0x00000010


	//----- nvinfo : EIATTR_MAX_THREADS
	.align		4
.L_160:
        /*0030*/ 	.byte	0x04, 0x05
        /*0032*/ 	.short	(.L_162 - .L_161)
.L_161:
        /*0034*/ 	.word	0x00000100
        /*0038*/ 	.word	0x00000001
        /*003c*/ 	.word	0x00000001


	//----- nvinfo : EIATTR_CBANK_PARAM_SIZE
	.align		4
.L_162:
        /*0040*/ 	.byte	0x03, 0x19
        /*0042*/ 	.short	0x0418


	//----- nvinfo : EIATTR_PARAM_CBANK
	.align		4
        /*0044*/ 	.byte	0x04, 0x0a
        /*0046*/ 	.short	(.L_164 - .L_163)
	.align		4
.L_163:
        /*0048*/ 	.word	index@(.nv.constant0._ZN7cutlass13device_kernelIN5flash19enable_sm80_to_sm89INS1_16FlashAttnFwdSm80INS1_25CollectiveMainloopFwdSm80ILi8ELi1ELb1EN4cute5tupleIJNS5_1CILi128EEENS7_ILi48EEENS7_ILi256EEEEEELi256ENS_10bfloat16_tEfNS_4arch4Sm80ELb0ELb1ELb0ELb0ELb1ELb0ELb1ELb0EEENS1_21CollectiveEpilogueFwdINS6_IJS8_SA_S9_EEENS6_IJNS7_ILi1EEESI_SI_EEESC_SE_Li256ELb0ELb1ELb0ELb0EEENS1_19SingleTileSchedulerILb0ELb0ELb1ELi128EEEEEEEEEvNT_6ParamsE)
        /*004c*/ 	.short	0x0380
        /*004e*/ 	.short	0x0418


	//----- nvinfo : EIATTR_SW_WAR
	.align		4
.L_164:
        /*0050*/ 	.byte	0x04, 0x36
        /*0052*/ 	.short	(.L_166 - .L_165)
.L_165:
        /*0054*/ 	.word	0x00000008
.L_166:


//--------------------- .nv.info._ZN7cutlass13device_kernelIN5flash19enable_sm80_to_sm89INS1_16FlashAttnFwdSm80INS1_25CollectiveMainloopFwdSm80ILi8ELi1ELb1EN4cute5tupleIJNS5_1CILi128EEENS7_ILi48EEENS7_ILi256EEEEEELi256ENS_10bfloat16_tEfNS_4arch4Sm80ELb0ELb1ELb0ELb1ELb1ELb0ELb1ELb0EEENS1_21CollectiveEpilogueFwdINS6_IJS8_SA_S9_EEENS6_IJNS7_ILi1EEESI_SI_EEESC_SE_Li256ELb1ELb1ELb0ELb0EEENS1_19SingleTileSchedulerILb1ELb0ELb1ELi128EEEEEEEEEvNT_6ParamsE --------------------------
	.section	.nv.info._ZN7cutlass13device_kernelIN5flash19enable_sm80_to_sm89INS1_16FlashAttnFwdSm80INS1_25CollectiveMainloopFwdSm80ILi8ELi1ELb1EN4cute5tupleIJNS5_1CILi128EEENS7_ILi48EEENS7_ILi256EEEEEELi256ENS_10bfloat16_tEfNS_4arch4Sm80ELb0ELb1ELb0ELb1ELb1ELb0ELb1ELb0EEENS1_21CollectiveEpilogueFwdINS6_IJS8_SA_S9_EEENS6_IJNS7_ILi1EEESI_SI_EEESC_SE_Li256ELb1ELb1ELb0ELb0EEENS1_19SingleTileSchedulerILb1ELb0ELb1ELi128EEEEEEEEEvNT_6ParamsE,"",@"SHT_CUDA_INFO"
	.sectionflags	@""
	.align	4


	//----- nvinfo : EIATTR_CUDA_API_VERSION
	.align		4
        /*0000*/ 	.byte	0x04, 0x37
        /*0002*/ 	.short	(.L_168 - .L_167)
.L_167:
        /*0004*/ 	.word	0x00000082


	//----- nvinfo : EIATTR_KPARAM_INFO
	.align		4
.L_168:
        /*0008*/ 	.byte	0x04, 0x17
        /*000a*/ 	.short	(.L_170 - .L_169)
.L_169:
        /*000c*/ 	.word	0x00000000
        /*0010*/ 	.short	0x0000
        /*0012*/ 	.short	0x0000
        /*0014*/ 	.byte	0x00, 0xf0, 0x61, 0x10


	//----- nvinfo : EIATTR_SPARSE_MMA_MASK
	.align		4
.L_170:
        /*0018*/ 	.byte	0x03, 0x50
        /*001a*/ 	.short	0x0000


	//----- nvinfo : EIATTR_MAXREG_COUNT
	.align		4
        /*001c*/ 	.byte	0x03, 0x1b
        /*001e*/ 	.short	0x00ff


	//----- nvinfo : EIATTR_MERCURY_ISA_VERSION
	.align		4
        /*0020*/ 	.byte	0x03, 0x5f
        /*0022*/ 	.short	0x0101


	//----- nvinfo : EIATTR_VRC_CTA_INIT_COUNT
	.align		4
        /*0024*/ 	.byte	0x02, 0x4a
	.zero		1
	.zero		1


	//----- nvinfo : EIATTR_EXIT_INSTR_OFFSETS
	.align		4
        /*0028*/ 	.byte	0x04, 0x1c
        /*002a*/ 	.short	(.L_172 - .L_171)


	//   ....[0]....
.L_171:
        /*002c*/ 	.word	0x00000010


	//----- nvinfo : EIATTR_MAX_THREADS
	.align		4
.L_172:
        /*0030*/ 	.byte	0x04, 0x05
        /*0032*/ 	.short	(.L_174 - .L_173)
.L_173:
        /*0034*/ 	.word	0x00000100
        /*0038*/ 	.word	0x00000001
        /*003c*/ 	.word	0x00000001


	//----- nvinfo : EIATTR_CBANK_PARAM_SIZE
	.align		4
.L_174:
        /*0040*/ 	.byte	0x03, 0x19
        /*0042*/ 	.short	0x0418


	//----- nvinfo : EIATTR_PARAM_CBANK
	.align		4
        /*0044*/ 	.byte	0x04, 0x0a
        /*0046*/ 	.short	(.L_176 - .L_175)
	.align		4
.L_175:
        /*0048*/ 	.word	index@(.nv.constant0._ZN7cutlass13device_kernelIN5flash19enable_sm80_to_sm89INS1_16FlashAttnFwdSm80INS1_25CollectiveMainloopFwdSm80ILi8ELi1ELb1EN4cute5tupleIJNS5_1CILi128EEENS7_ILi48EEENS7_ILi256EEEEEELi256ENS_10bfloat16_tEfNS_4arch4Sm80ELb0ELb1ELb0ELb1ELb1ELb0ELb1ELb0EEENS1_21CollectiveEpilogueFwdINS6_IJS8_SA_S9_EEENS6_IJNS7_ILi1EEESI_SI_EEESC_SE_Li256ELb1ELb1ELb0ELb0EEENS1_19SingleTileSchedulerILb1ELb0ELb1ELi128EEEEEEEEEvNT_6ParamsE)
        /*004c*/ 	.short	0x0380
        /*004e*/ 	.short	0x0418


	//----- nvinfo : EIATTR_SW_WAR
	.align		4
.L_176:
        /*0050*/ 	.byte	0x04, 0x36
        /*0052*/ 	.short	(.L_178 - .L_177)
.L_177:
        /*0054*/ 	.word	0x00000008
.L_178:


//--------------------- .nv.info._ZN7cutlass13device_kernelIN5flash19enable_sm80_to_sm89INS1_16FlashAttnFwdSm80INS1_25CollectiveMainloopFwdSm80ILi8ELi1ELb0EN4cute5tupleIJNS5_1CILi128EEENS7_ILi32EEENS7_ILi256EEEEEELi256ENS_10bfloat16_tEfNS_4arch4Sm80ELb0ELb1ELb0ELb1ELb1ELb1ELb1ELb0EEENS1_21CollectiveEpilogueFwdINS6_IJS8_SA_S9_EEENS6_IJNS7_ILi1EEESI_SI_EEESC_SE_Li256ELb1ELb1ELb0ELb0EEENS1_19SingleTileSchedulerILb1ELb0ELb1ELi128EEEEEEEEEvNT_6ParamsE --------------------------
	.section	.nv.info._ZN7cutlass13device_kernelIN5flash19enable_sm80_to_sm89INS1_16FlashAttnFwdSm80INS1_25CollectiveMainloopFwdSm80ILi8ELi1ELb0EN4cute5tupleIJNS5_1CILi128EEENS7_ILi32EEENS7_ILi256EEEEEELi256ENS_10bfloat16_tEfNS_4arch4Sm80ELb0ELb1ELb0ELb1ELb1ELb1ELb1ELb0EEENS1_21CollectiveEpilogueFwdINS6_IJS8_SA_S9_EEENS6_IJNS7_ILi1EEESI_SI_EEESC_SE_Li256ELb1ELb1ELb0ELb0EEENS1_19SingleTileSchedulerILb1ELb0ELb1ELi128EEEEEEEEEvNT_6ParamsE,"",@"SHT_CUDA_INFO"
	.sectionflags	@""
	.align	4


	//----- nvinfo : EIATTR_CUDA_API_VERSION
	.align		4
        /*0000*/ 	.byte	0x04, 0x37
        /*0002*/ 	.short	(.L_180 - .L_179)
.L_179:
        /*0004*/ 	.word	0x00000082


	//----- nvinfo : EIATTR_KPARAM_INFO
	.align		4
.L_180:
        /*0008*/ 	.byte	0x04, 0x17
        /*000a*/ 	.short	(.L_182 - .L_181)
.L_181:
        /*000c*/ 	.word	0x00000000
        /*0010*/ 	.short	0x0000
        /*0012*/ 	.short	0x0000
        /*0014*/ 	.byte	0x00, 0xf0, 0x61, 0x10


	//----- nvinfo : EIATTR_SPARSE_MMA_MASK
	.align		4
.L_182:
        /*0018*/ 	.byte	0x03, 0x50
        /*001a*/ 	.short	0x0000


	//----- nvinfo : EIATTR_MAXREG_COUNT
	.align		4
        /*001c*/ 	.byte	0x03, 0x1b
        /*001e*/ 	.short	0x00ff


	//----- nvinfo : EIATTR_MERCURY_ISA_VERSION
	.align		4
        /*0020*/ 	.byte	0x03, 0x5f
        /*0022*/ 	.short	0x0101


	//----- nvinfo : EIATTR_VRC_CTA_INIT_COUNT
	.align		4
        /*0024*/ 	.byte	0x02, 0x4a
	.zero		1
	.zero		1


	//----- nvinfo : EIATTR_EXIT_INSTR_OFFSETS
	.align		4
        /*0028*/ 	.byte	0x04, 0x1c
        /*002a*/ 	.short	(.L_184 - .L_183)


	//   ....[0]....
.L_183:
        /*002c*/ 	.word	0x00000010


	//----- nvinfo : EIATTR_MAX_THREADS
	.align		4
.L_184:
        /*0030*/ 	.byte	0x04, 0x05
        /*0032*/ 	.short	(.L_186 - .L_185)
.L_185:
        /*0034*/ 	.word	0x00000100
        /*0038*/ 	.word	0x00000001
        /*003c*/ 	.word	0x00000001


	//----- nvinfo : EIATTR_CBANK_PARAM_SIZE
	.align		4
.L_186:
        /*0040*/ 	.byte	0x03, 0x19
        /*0042*/ 	.short	0x0418


	//----- nvinfo : EIATTR_PARAM_CBANK
	.align		4
        /*0044*/ 	.byte	0x04, 0x0a
        /*0046*/ 	.short	(.L_188 - .L_187)
	.align		4
.L_187:
        /*0048*/ 	.word	index@(.nv.constant0._ZN7cutlass13device_kernelIN5flash19enable_sm80_to_sm89INS1_16FlashAttnFwdSm80INS1_25CollectiveMainloopFwdSm80ILi8ELi1ELb0EN4cute5tupleIJNS5_1CILi128EEENS7_ILi32EEENS7_ILi256EEEEEELi256ENS_10bfloat16_tEfNS_4arch4Sm80ELb0ELb1ELb0ELb1ELb1ELb1ELb1ELb0EEENS1_21CollectiveEpilogueFwdINS6_IJS8_SA_S9_EEENS6_IJNS7_ILi1EEESI_SI_EEESC_SE_Li256ELb1ELb1ELb0ELb0EEENS1_19SingleTileSchedulerILb1ELb0ELb1ELi128EEEEEEEEEvNT_6ParamsE)
        /*004c*/ 	.short	0x0380
        /*004e*/ 	.short	0x0418


	//----- nvinfo : EIATTR_SW_WAR
	.align		4
.L_188:
        /*0050*/ 	.byte	0x04, 0x36
        /*0052*/ 	.short	(.L_190 - .L_189)
.L_189:
        /*0054*/ 	.word	0x00000008
.L_190:


//--------------------- .nv.info._ZN7cutlass13device_kernelIN5flash19enable_sm80_to_sm89INS1_16FlashAttnFwdSm80INS1_25CollectiveMainloopFwdSm80ILi8ELi1ELb1EN4cute5tupleIJNS5_1CILi128EEENS7_ILi64EEENS7_ILi256EEEEEELi256ENS_10bfloat16_tEfNS_4arch4Sm80ELb1ELb0ELb0ELb0ELb1ELb0ELb1ELb0EEENS1_21CollectiveEpilogueFwdINS6_IJS8_SA_S9_EEENS6_IJNS7_ILi1EEESI_SI_EEESC_SE_Li256ELb0ELb1ELb0ELb0EEENS1_30DynamicPersistentTileSchedulerILi256ELi256ELb0ELb1ELb0EEEEEEEEEvNT_6ParamsE --------------------------
	.section	.nv.info._ZN7cutlass13device_kernelIN5flash19enable_sm80_to_sm89INS1_16FlashAttnFwdSm80INS1_25CollectiveMainloopFwdSm80ILi8ELi1ELb1EN4cute5tupleIJNS5_1CILi128EEENS7_ILi64EEENS7_ILi256EEEEEELi256ENS_10bfloat16_tEfNS_4arch4Sm80ELb1ELb0ELb0ELb0ELb1ELb0ELb1ELb0EEENS1_21CollectiveEpilogueFwdINS6_IJS8_SA_S9_EEENS6_IJNS7_ILi1EEESI_SI_EEESC_SE_Li256ELb0ELb1ELb0ELb0EEENS1_30DynamicPersistentTileSchedulerILi256ELi256ELb0ELb1ELb0EEEEEEEEEvNT_6ParamsE,"",@"SHT_CUDA_INFO"
	.sectionflags	@""
	.align	4


	//----- nvinfo : EIATTR_CUDA_API_VERSION
	.align		4
        /*0000*/ 	.byte	0x04, 0x37
        /*0002*/ 	.short	(.L_192 - .L_191)
.L_191:
        /*0004*/ 	.word	0x00000082


	//----- nvinfo : EIATTR_KPARAM_INFO
	.align		4
.L_192:
        /*0008*/ 	.byte	0x04, 0x17
        /*000a*/ 	.short	(.L_194 - .L_193)
.L_193:
        /*000c*/ 	.word	0x00000000
        /*0010*/ 	.short	0x0000
        /*0012*/ 	.short	0x0000
        /*0014*/ 	.byte	0x00, 0xf0, 0xa1, 0x10


	//----- nvinfo : EIATTR_SPARSE_MMA_MASK
	.align		4
.L_194:
        /*0018*/ 	.byte	0x03, 0x50
        /*001a*/ 	.short	0x0000


	//----- nvinfo : EIATTR_MAXREG_COUNT
	.align		4
        /*001c*/ 	.byte	0x03, 0x1b
        /*001e*/ 	.short	0x00ff


	//----- nvinfo : EIATTR_MERCURY_ISA_VERSION
	.align		4
        /*0020*/ 	.byte	0x03, 0x5f
        /*0022*/ 	.short	0x0101


	//----- nvinfo : EIATTR_VRC_CTA_INIT_COUNT
	.align		4
        /*0024*/ 	.byte	0x02, 0x4a
	.zero		1
	.zero		1


	//----- nvinfo : EIATTR_EXIT_INSTR_OFFSETS
	.align		4
        /*0028*/ 	.byte	0x04, 0x1c
        /*002a*/ 	.short	(.L_196 - .L_195)


	//   ....[0]....
.L_195:
        /*002c*/ 	.word	0x00000010


	//----- nvinfo : EIATTR_MAX_THREADS
	.align		4
.L_196:
        /*0030*/ 	.byte	0x04, 0x05
        /*0032*/ 	.short	(.L_198 - .L_197)
.L_197:
        /*0034*/ 	.word	0x00000100
        /*0038*/ 	.word	0x00000001
        /*003c*/ 	.word	0x00000001


	//----- nvinfo : EIATTR_CBANK_PARAM_SIZE
	.align		4
.L_198:
        /*0040*/ 	.byte	0x03, 0x19
        /*0042*/ 	.short	0x0428


	//----- nvinfo : EIATTR_PARAM_CBANK
	.align		4
        /*0044*/ 	.byte	0x04, 0x0a
        /*0046*/ 	.short	(.L_200 - .L_199)
	.align		4
.L_199:
        /*0048*/ 	.word	index@(.nv.constant0._ZN7cutlass13device_kernelIN5flash19enable_sm80_to_sm89INS1_16FlashAttnFwdSm80INS1_25CollectiveMainloopFwdSm80ILi8ELi1ELb1EN4cute5tupleIJNS5_1CILi128EEENS7_ILi64EEENS7_ILi256EEEEEELi256ENS_10bfloat16_tEfNS_4arch4Sm80ELb1ELb0ELb0ELb0ELb1ELb0ELb1ELb0EEENS1_21CollectiveEpilogueFwdINS6_IJS8_SA_S9_EEENS6_IJNS7_ILi1EEESI_SI_EEESC_SE_Li256ELb0ELb1ELb0ELb0EEENS1_30DynamicPersistentTileSchedulerILi256ELi256ELb0ELb1ELb0EEEEEEEEEvNT_6ParamsE)
        /*004c*/ 	.short	0x0380
        /*004e*/ 	.short	0x0428


	//----- nvinfo : EIATTR_SW_WAR
	.align		4
.L_200:
        /*0050*/ 	.byte	0x04, 0x36
        /*0052*/ 	.short	(.L_202 - .L_201)
.L_201:
        /*0054*/ 	.word	0x00000008
.L_202:


//--------------------- .nv.info._ZN7cutlass13device_kernelIN5flash19enable_sm80_to_sm89INS1_16FlashAttnFwdSm80INS1_25CollectiveMainloopFwdSm80ILi8ELi1ELb1EN4cute5tupleIJNS5_1CILi128EEENS7_ILi64EEENS7_ILi256EEEEEELi256ENS_10bfloat16_tEfNS_4arch4Sm80ELb1ELb0ELb0ELb1ELb1ELb0ELb1ELb0EEENS1_21CollectiveEpilogueFwdINS6_IJS8_SA_S9_EEENS6_IJNS7_ILi1EEESI_SI_EEESC_SE_Li256ELb1ELb1ELb0ELb0EEENS1_19SingleTileSchedulerILb1ELb0ELb1ELi128EEEEEEEEEvNT_6ParamsE --------------------------
	.section	.nv.info._ZN7cutlass13device_kernelIN5flash19enable_sm80_to_sm89INS1_16FlashAttnFwdSm80INS1_25CollectiveMainloopFwdSm80ILi8ELi1ELb1EN4cute5tupleIJNS5_1CILi128EEENS7_ILi64EEENS7_ILi256EEEEEELi256ENS_10bfloat16_tEfNS_4arch4Sm80ELb1ELb0ELb0ELb1ELb1ELb0ELb1ELb0EEENS1_21CollectiveEpilogueFwdINS6_IJS8_SA_S9_EEENS6_IJNS7_ILi1EEESI_SI_EEESC_SE_Li256ELb1ELb1ELb0ELb0EEENS1_19SingleTileSchedulerILb1ELb0ELb1ELi128EEEEEEEEEvNT_6ParamsE,"",@"SHT_CUDA_INFO"
	.sectionflags	@""
	.align	4


	//----- nvinfo : EIATTR_CUDA_API_VERSION
	.align		4
        /*0000*/ 	.byte	0x04, 0x37
        /*0002*/ 	.short	(.L_204 - .L_203)
.L_203:
        /*0004*/ 	.word	0x00000082


	//----- nvinfo : EIATTR_KPARAM_INFO
	.align		4
.L_204:
        /*0008*/ 	.byte	0x04, 0x17
        /*000a*/ 	.short	(.L_206 - .L_205)
.L_205:
        /*000c*/ 	.word	0x00000000
        /*0010*/ 	.short	0x0000
        /*0012*/ 	.short	0x0000
        /*0014*/ 	.byte	0x00, 0xf0, 0x61, 0x10


	//----- nvinfo : EIATTR_SPARSE_MMA_MASK
	.align		4
.L_206:
        /*0018*/ 	.byte	0x03, 0x50
        /*001a*/ 	.short	0x0000


	//----- nvinfo : EIATTR_MAXREG_COUNT
	.align		4
        /*001c*/ 	.byte	0x03, 0x1b
        /*001e*/ 	.short	0x00ff


	//----- nvinfo : EIATTR_MERCURY_ISA_VERSION
	.align		4
        /*0020*/ 	.byte	0x03, 0x5f
        /*0022*/ 	.short	0x0101


	//----- nvinfo : EIATTR_VRC_CTA_INIT_COUNT
	.align		4
        /*0024*/ 	.byte	0x02, 0x4a
	.zero		1
	.zero		1


	//----- nvinfo : EIATTR_EXIT_INSTR_OFFSETS
	.align		4
        /*0028*/ 	.byte	0x04, 0x1c
        /*002a*/ 	.short	(.L_208 - .L_207)


	//   ....[0]....
.L_207:
        /*002c*/ 	.word	0x00000010


	//----- nvinfo : EIATTR_MAX_THREADS
	.align		4
.L_208:
        /*0030*/ 	.byte	0x04, 0x05
        /*0032*/ 	.short	(.L_210 - .L_209)
.L_209:
        /*0034*/ 	.word	0x00000100
        /*0038*/ 	.word	0x00000001
        /*003c*/ 	.word	0x00000001


	//----- nvinfo : EIATTR_CBANK_PARAM_SIZE
	.align		4
.L_210:
        /*0040*/ 	.byte	0x03, 0x19
        /*0042*/ 	.short	0x0418


	//----- nvinfo : EIATTR_PARAM_CBANK
	.align		4
        /*0044*/ 	.byte	0x04, 0x0a
        /*0046*/ 	.short	(.L_212 - .L_211)
	.align		4
.L_211:
        /*0048*/ 	.word	index@(.nv.constant0._ZN7cutlass13device_kernelIN5flash19enable_sm80_to_sm89INS1_16FlashAttnFwdSm80INS1_25CollectiveMainloopFwdSm80ILi8ELi1ELb1EN4cute5tupleIJNS5_1CILi128EEENS7_ILi64EEENS7_ILi256EEEEEELi256ENS_10bfloat16_tEfNS_4arch4Sm80ELb1ELb0ELb0ELb1ELb1ELb0ELb1ELb0EEENS1_21CollectiveEpilogueFwdINS6_IJS8_SA_S9_EEENS6_IJNS7_ILi1EEESI_SI_EEESC_SE_Li256ELb1ELb1ELb0ELb0EEENS1_19SingleTileSchedulerILb1ELb0ELb1ELi128EEEEEEEEEvNT_6ParamsE)
        /*004c*/ 	.short	0x0380
        /*004e*/ 	.short	0x0418


	//----- nvinfo : EIATTR_SW_WAR
	.align		4
.L_212:
        /*0050*/ 	.byte	0x04, 0x36
        /*0052*/ 	.short	(.L_214 - .L_213)
.L_213:
        /*0054*/ 	.word	0x00000008
.L_214:


//--------------------- .nv.info._ZN7cutlass13device_kernelIN5flash19enable_sm80_to_sm89INS1_16FlashAttnFwdSm80INS1_25CollectiveMainloopFwdSm80ILi8ELi1ELb0EN4cute5tupleIJNS5_1CILi128EEENS7_ILi32EEENS7_ILi256EEEEEELi256ENS_10bfloat16_tEfNS_4arch4Sm80ELb1ELb0ELb0ELb1ELb1ELb1ELb1ELb0EEENS1_21CollectiveEpilogueFwdINS6_IJS8_SA_S9_EEENS6_IJNS7_ILi1EEESI_SI_EEESC_SE_Li256ELb1ELb1ELb0ELb0EEENS1_19SingleTileSchedulerILb1ELb0ELb1ELi128EEEEEEEEEvNT_6ParamsE --------------------------
	.section	.nv.info._ZN7cutlass13device_kernelIN5flash19enable_sm80_to_sm89INS1_16FlashAttnFwdSm80INS1_25CollectiveMainloopFwdSm80ILi8ELi1ELb0EN4cute5tupleIJNS5_1CILi128EEENS7_ILi32EEENS7_ILi256EEEEEELi256ENS_10bfloat16_tEfNS_4arch4Sm80ELb1ELb0ELb0ELb1ELb1ELb1ELb1ELb0EEENS1_21CollectiveEpilogueFwdINS6_IJS8_SA_S9_EEENS6_IJNS7_ILi1EEESI_SI_EEESC_SE_Li256ELb1ELb1ELb0ELb0EEENS1_19SingleTileSchedulerILb1ELb0ELb1ELi128EEEEEEEEEvNT_6ParamsE,"",@"SHT_CUDA_INFO"
	.sectionflags	@""
	.align	4


	//----- nvinfo : EIATTR_CUDA_API_VERSION
	.align		4
        /*0000*/ 	.byte	0x04, 0x37
        /*0002*/ 	.short	(.L_216 - .L_215)
.L_215:
        /*0004*/ 	.word	0x00000082


	//----- nvinfo : EIATTR_KPARAM_INFO
	.align		4
.L_216:
        /*0008*/ 	.byte	0x04, 0x17
        /*000a*/ 	.short	(.L_218 - .L_217)
.L_217:
        /*000c*/ 	.word	0x00000000
        /*0010*/ 	.short	0x0000
        /*0012*/ 	.short	0x0000
        /*0014*/ 	.byte	0x00, 0xf0, 0x61, 0x10


	//----- nvinfo : EIATTR_SPARSE_MMA_MASK
	.align		4
.L_218:
        /*0018*/ 	.byte	0x03, 0x50
        /*001a*/ 	.short	0x0000


	//----- nvinfo : EIATTR_MAXREG_COUNT
	.align		4
        /*001c*/ 	.byte	0x03, 0x1b
        /*001e*/ 	.short	0x00ff


	//----- nvinfo : EIATTR_MERCURY_ISA_VERSION
	.align		4
        /*0020*/ 	.byte	0x03, 0x5f
        /*0022*/ 	.short	0x0101


	//----- nvinfo : EIATTR_VRC_CTA_INIT_COUNT
	.align		4
        /*0024*/ 	.byte	0x02, 0x4a
	.zero		1
	.zero		1


	//----- nvinfo : EIATTR_EXIT_INSTR_OFFSETS
	.align		4
        /*0028*/ 	.byte	0x04, 0x1c
        /*002a*/ 	.short	(.L_220 - .L_219)


	//   ....[0]....
.L_219:
        /*002c*/ 	.word	0x00000010


	//----- nvinfo : EIATTR_MAX_THREADS
	.align		4
.L_220:
        /*0030*/ 	.byte	0x04, 0x05
        /*0032*/ 	.short	(.L_222 - .L_221)
.L_221:
        /*0034*/ 	.word	0x00000100
        /*0038*/ 	.word	0x00000001
        /*003c*/ 	.word	0x00000001


	//----- nvinfo : EIATTR_CBANK_PARAM_SIZE
	.align		4
.L_222:
        /*0040*/ 	.byte	0x03, 0x19
        /*0042*/ 	.short	0x0418


	//----- nvinfo : EIATTR_PARAM_CBANK
	.align		4
        /*0044*/ 	.byte	0x04, 0x0a
        /*0046*/ 	.short	(.L_224 - .L_223)
	.align		4
.L_223:
        /*0048*/ 	.word	index@(.nv.constant0._ZN7cutlass13device_kernelIN5flash19enable_sm80_to_sm89INS1_16FlashAttnFwdSm80INS1_25CollectiveMainloopFwdSm80ILi8ELi1ELb0EN4cute5tupleIJNS5_1CILi128EEENS7_ILi32EEENS7_ILi256EEEEEELi256ENS_10bfloat16_tEfNS_4arch4Sm80ELb1ELb0ELb0ELb1ELb1ELb1ELb1ELb0EEENS1_21CollectiveEpilogueFwdINS6_IJS8_SA_S9_EEENS6_IJNS7_ILi1EEESI_SI_EEESC_SE_Li256ELb1ELb1ELb0ELb0EEENS1_19SingleTileSchedulerILb1ELb0ELb1ELi128EEEEEEEEEvNT_6ParamsE)
        /*004c*/ 	.short	0x0380
        /*004e*/ 	.short	0x0418


	//----- nvinfo : EIATTR_SW_WAR
	.align		4
.L_224:
        /*0050*/ 	.byte	0x04, 0x36
        /*0052*/ 	.short	(.L_226 - .L_225)
.L_225:
        /*0054*/ 	.word	0x00000008
.L_226:


//--------------------- .nv.info._ZN7cutlass13device_kernelIN5flash19enable_sm80_to_sm89INS1_16FlashAttnFwdSm80INS1_25CollectiveMainloopFwdSm80ILi8ELi1ELb0EN4cute5tupleIJNS5_1CILi128EEENS7_ILi96EEENS7_ILi256EEEEEELi256ENS_10bfloat16_tEfNS_4arch4Sm80ELb0ELb0ELb0ELb0ELb1ELb0ELb1ELb0EEENS1_21CollectiveEpilogueFwdINS6_IJS8_SA_S9_EEENS6_IJNS7_ILi1EEESI_SI_EEESC_SE_Li256ELb0ELb1ELb0ELb0EEENS1_19SingleTileSchedulerILb0ELb0ELb1ELi128EEEEEEEEEvNT_6ParamsE --------------------------
	.section	.nv.info._ZN7cutlass13device_kernelIN5flash19enable_sm80_to_sm89INS1_16FlashAttnFwdSm80INS1_25CollectiveMainloopFwdSm80ILi8ELi1ELb0EN4cute5tupleIJNS5_1CILi128EEENS7_ILi96EEENS7_ILi256EEEEEELi256ENS_10bfloat16_tEfNS_4arch4Sm80ELb0ELb0ELb0ELb0ELb1ELb0ELb1ELb0EEENS1_21CollectiveEpilogueFwdINS6_IJS8_SA_S9_EEENS6_IJNS7_ILi1EEESI_SI_EEESC_SE_Li256ELb0ELb1ELb0ELb0EEENS1_19SingleTileSchedulerILb0ELb0ELb1ELi128EEEEEEEEEvNT_6ParamsE,"",@"SHT_CUDA_INFO"
	.sectionflags	@""
	.align	4


	//----- nvinfo : EIATTR_CUDA_API_VERSION
	.align		4
        /*0000*/ 	.byte	0x04, 0x37
        /*0002*/ 	.short	(.L_228 - .L_227)
.L_227:
        /*0004*/ 	.word	0x00000082


	//----- nvinfo : EIATTR_KPARAM_INFO
	.align		4
.L_228:
        /*0008*/ 	.byte	0x04, 0x17
        /*000a*/ 	.short	(.L_230 - .L_229)
.L_229:
        /*000c*/ 	.word	0x00000000
        /*0010*/ 	.short	0x0000
        /*0012*/ 	.short	0x0000
        /*0014*/ 	.byte	0x00, 0xf0, 0x61, 0x10


	//----- nvinfo : EIATTR_SPARSE_MMA_MASK
	.align		4
.L_230:
        /*0018*/ 	.byte	0x03, 0x50
        /*001a*/ 	.short	0x0000


	//----- nvinfo : EIATTR_MAXREG_COUNT
	.align		4
        /*001c*/ 	.byte	0x03, 0x1b
        /*001e*/ 	.short	0x00ff


	//----- nvinfo : EIATTR_MERCURY_ISA_VERSION
	.align		4
        /*0020*/ 	.byte	0x03, 0x5f
        /*0022*/ 	.short	0x0101


	//----- nvinfo : EIATTR_VRC_CTA_INIT_COUNT
	.align		4
        /*0024*/ 	.byte	0x02, 0x4a
	.zero		1
	.zero		1


	//----- nvinfo : EIATTR_EXIT_INSTR_OFFSETS
	.align		4
        /*0028*/ 	.byte	0x04, 0x1c
        /*002a*/ 	.short	(.L_232 - .L_231)


	//   ....[0]....
.L_231:
        /*002c*/ 	.word	0x00000010


	//----- nvinfo : EIATTR_MAX_THREADS
	.align		4
.L_232:
        /*0030*/ 	.byte	0x04, 0x05
        /*0032*/ 	.short	(.L_234 - .L_233)
.L_233:
        /*0034*/ 	.word	0x00000100
        /*0038*/ 	.word	0x00000001
        /*003c*/ 	.word	0x00000001


	//----- nvinfo : EIATTR_CBANK_PARAM_SIZE
	.align		4
.L_234:
        /*0040*/ 	.byte	0x03, 0x19
        /*0042*/ 	.short	0x0418


	//----- nvinfo : EIATTR_PARAM_CBANK
	.align		4
        /*0044*/ 	.byte	0x04, 0x0a
        /*0046*/ 	.short	(.L_236 - .L_235)
	.align		4
.L_235:
        /*0048*/ 	.word	index@(.nv.constant0._ZN7cutlass13device_kernelIN5flash19enable_sm80_to_sm89INS1_16FlashAttnFwdSm80INS1_25CollectiveMainloopFwdSm80ILi8ELi1ELb0EN4cute5tupleIJNS5_1CILi128EEENS7_ILi96EEENS7_ILi256EEEEEELi256ENS_10bfloat16_tEfNS_4arch4Sm80ELb0ELb0ELb0ELb0ELb1ELb0ELb1ELb0EEENS1_21CollectiveEpilogueFwdINS6_IJS8_SA_S9_EEENS6_IJNS7_ILi1EEESI_SI_EEESC_SE_Li256ELb0ELb1ELb0ELb0EEENS1_19SingleTileSchedulerILb0ELb0ELb1ELi128EEEEEEEEEvNT_6ParamsE)
        /*004c*/ 	.short	0x0380
        /*004e*/ 	.short	0x0418


	//----- nvinfo : EIATTR_SW_WAR
	.align		4
.L_236:
        /*0050*/ 	.byte	0x04, 0x36
        /*0052*/ 	.short	(.L_238 - .L_237)
.L_237:
        /*0054*/ 	.word	0x00000008
.L_238:


//--------------------- .nv.info._ZN7cutlass13device_kernelIN5flash19enable_sm80_to_sm89INS1_16FlashAttnFwdSm80INS1_25CollectiveMainloopFwdSm80ILi8ELi1ELb0EN4cute5tupleIJNS5_1CILi128EEENS7_ILi96EEENS7_ILi256EEEEEELi256ENS_10bfloat16_tEfNS_4arch4Sm80ELb0ELb0ELb0ELb1ELb1ELb0ELb1ELb0EEENS1_21CollectiveEpilogueFwdINS6_IJS8_SA_S9_EEENS6_IJNS7_ILi1EEESI_SI_EEESC_SE_Li256ELb1ELb1ELb0ELb0EEENS1_19SingleTileSchedulerILb1ELb0ELb1ELi128EEEEEEEEEvNT_6ParamsE --------------------------
	.section	.nv.info._ZN7cutlass13device_kernelIN5flash19enable_sm80_to_sm89INS1_16FlashAttnFwdSm80INS1_25CollectiveMainloopFwdSm80ILi8ELi1ELb0EN4cute5tupleIJNS5_1CILi128EEENS7_ILi96EEENS7_ILi256EEEEEELi256ENS_10bfloat16_tEfNS_4arch4Sm80ELb0ELb0ELb0ELb1ELb1ELb0ELb1ELb0EEENS1_21CollectiveEpilogueFwdINS6_IJS8_SA_S9_EEENS6_IJNS7_ILi1EEESI_SI_EEESC_SE_Li256ELb1ELb1ELb0ELb0EEENS1_19SingleTileSchedulerILb1ELb0ELb1ELi128EEEEEEEEEvNT_6ParamsE,"",@"SHT_CUDA_INFO"
	.sectionflags	@""
	.align	4


	//----- nvinfo : EIATTR_CUDA_API_VERSION
	.align		4
        /*0000*/ 	.byte	0x04, 0x37
        /*0002*/ 	.short	(.L_240 - .L_239)
.L_239:
        /*0004*/ 	.word	0x00000082


	//----- nvinfo : EIATTR_KPARAM_INFO
	.align		4
.L_240:
        /*0008*/ 	.byte	0x04, 0x17
        /*000a*/ 	.short	(.L_242 - .L_241)
.L_241:
        /*000c*/ 	.word	0x00000000
        /*0010*/ 	.short	0x0000
        /*0012*/ 	.short	0x0000
        /*0014*/ 	.byte	0x00, 0xf0, 0x61, 0x10


	//----- nvinfo : EIATTR_SPARSE_MMA_MASK
	.align		4
.L_242:
        /*0018*/ 	.byte	0x03, 0x50
        /*001a*/ 	.short	0x0000


	//----- nvinfo : EIATTR_MAXREG_COUNT
	.align		4
        /*001c*/ 	.byte	0x03, 0x1b
        /*001e*/ 	.short	0x00ff


	//----- nvinfo : EIATTR_MERCURY_ISA_VERSION
	.align		4
        /*0020*/ 	.byte	0x03, 0x5f
        /*0022*/ 	.short	0x0101


	//----- nvinfo : EIATTR_VRC_CTA_INIT_COUNT
	.align		4
        /*0024*/ 	.byte	0x02, 0x4a
	.zero		1
	.zero		1


	//----- nvinfo : EIATTR_EXIT_INSTR_OFFSETS
	.align		4
        /*0028*/ 	.byte	0x04, 0x1c
        /*002a*/ 	.short	(.L_244 - .L_243)


	//   ....[0]....
.L_243:
        /*002c*/ 	.word	0x00000010


	//----- nvinfo : EIATTR_MAX_THREADS
	.align		4
.L_244:
        /*0030*/ 	.byte	0x04, 0x05
        /*0032*/ 	.short	(.L_246 - .L_245)
.L_245:
        /*0034*/ 	.word	0x00000100
        /*0038*/ 	.word	0x00000001
        /*003c*/ 	.word	0x00000001


	//----- nvinfo : EIATTR_CBANK_PARAM_SIZE
	.align		4
.L_246:
        /*0040*/ 	.byte	0x03, 0x19
        /*0042*/ 	.short	0x0418


	//----- nvinfo : EIATTR_PARAM_CBANK
	.align		4
        /*0044*/ 	.byte	0x04, 0x0a
        /*0046*/ 	.short	(.L_248 - .L_247)
	.align		4
.L_247:
        /*0048*/ 	.word	index@(.nv.constant0._ZN7cutlass13device_kernelIN5flash19enable_sm80_to_sm89INS1_16FlashAttnFwdSm80INS1_25CollectiveMainloopFwdSm80ILi8ELi1ELb0EN4cute5tupleIJNS5_1CILi128EEENS7_ILi96EEENS7_ILi256EEEEEELi256ENS_10bfloat16_tEfNS_4arch4Sm80ELb0ELb0ELb0ELb1ELb1ELb0ELb1ELb0EEENS1_21CollectiveEpilogueFwdINS6_IJS8_SA_S9_EEENS6_IJNS7_ILi1EEESI_SI_EEESC_SE_Li256ELb1ELb1ELb0ELb0EEENS1_19SingleTileSchedulerILb1ELb0ELb1ELi128EEEEEEEEEvNT_6ParamsE)
        /*004c*/ 	.short	0x0380
        /*004e*/ 	.short	0x0418


	//----- nvinfo : EIATTR_SW_WAR
	.align		4
.L_248:
        /*0050*/ 	.byte	0x04, 0x36
        /*0052*/ 	.short	(.L_250 - .L_249)
.L_249:
        /*0054*/ 	.word	0x00000008
.L_250:


//--------------------- .nv.info._ZN7cutlass13device_kernelIN5flash19enable_sm80_to_sm89INS1_16FlashAttnFwdSm80INS1_25CollectiveMainloopFwdSm80ILi8ELi1ELb0EN4cute5tupleIJNS5_1CILi128EEENS7_ILi48EEENS7_ILi256EEEEEELi256ENS_10bfloat16_tEfNS_4arch4Sm80ELb0ELb0ELb0ELb1ELb1ELb1ELb1ELb0EEENS1_21CollectiveEpilogueFwdINS6_IJS8_SA_S9_EEENS6_IJNS7_ILi1EEESI_SI_EEESC_SE_Li256ELb1ELb1ELb0ELb0EEENS1_19SingleTileSchedulerILb1ELb0ELb1ELi128EEEEEEEEEvNT_6ParamsE --------------------------
	.section	.nv.info._ZN7cutlass13device_kernelIN5flash19enable_sm80_to_sm89INS1_16FlashAttnFwdSm80INS1_25CollectiveMainloopFwdSm80ILi8ELi1ELb0EN4cute5tupleIJNS5_1CILi128EEENS7_ILi48EEENS7_ILi256EEEEEELi256ENS_10bfloat16_tEfNS_4arch4Sm80ELb0ELb0ELb0ELb1ELb1ELb1ELb1ELb0EEENS1_21CollectiveEpilogueFwdINS6_IJS8_SA_S9_EEENS6_IJNS7_ILi1EEESI_SI_EEESC_SE_Li256ELb1ELb1ELb0ELb0EEENS1_19SingleTileSchedulerILb1ELb0ELb1ELi128EEEEEEEEEvNT_6ParamsE,"",@"SHT_CUDA_INFO"
	.sectionflags	@""
	.align	4


	//----- nvinfo : EIATTR_CUDA_API_VERSION
	.align		4
        /*0000*/ 	.byte	0x04, 0x37
        /*0002*/ 	.short	(.L_252 - .L_251)
.L_251:
        /*0004*/ 	.word	0x00000082


	//----- nvinfo : EIATTR_KPARAM_INFO
	.align		4
.L_252:
        /*0008*/ 	.byte	0x04, 0x17
        /*000a*/ 	.short	(.L_254 - .L_253)
.L_253:
        /*000c*/ 	.word	0x00000000
        /*0010*/ 	.short	0x0000
        /*0012*/ 	.short	0x0000
        /*0014*/ 	.byte	0x00, 0xf0, 0x61, 0x10


	//----- nvinfo : EIATTR_SPARSE_MMA_MASK
	.align		4
.L_254:
        /*0018*/ 	.byte	0x03, 0x50
        /*001a*/ 	.short	0x0000


	//----- nvinfo : EIATTR_MAXREG_COUNT
	.align		4
        /*001c*/ 	.byte	0x03, 0x1b
        /*001e*/ 	.short	0x00ff


	//----- nvinfo : EIATTR_MERCURY_ISA_VERSION
	.align		4
        /*0020*/ 	.byte	0x03, 0x5f
        /*0022*/ 	.short	0x0101


	//----- nvinfo : EIATTR_VRC_CTA_INIT_COUNT
	.align		4
        /*0024*/ 	.byte	0x02, 0x4a
	.zero		1
	.zero		1


	//----- nvinfo : EIATTR_EXIT_INSTR_OFFSETS
	.align		4
        /*0028*/ 	.byte	0x04, 0x1c
        /*002a*/ 	.short	(.L_256 - .L_255)


	//   ....[0]....
.L_255:
        /*002c*/ 	.word	0x00000010


	//----- nvinfo : EIATTR_MAX_THREADS
	.align		4
.L_256:
        /*0030*/ 	.byte	0x04, 0x05
        /*0032*/ 	.short	(.L_258 - .L_257)
.L_257:
        /*0034*/ 	.word	0x00000100
        /*0038*/ 	.word	0x00000001
        /*003c*/ 	.word	0x00000001


	//----- nvinfo : EIATTR_CBANK_PARAM_SIZE
	.align		4
.L_258:
        /*0040*/ 	.byte	0x03, 0x19
        /*0042*/ 	.short	0x0418


	//----- nvinfo : EIATTR_PARAM_CBANK
	.align		4
        /*0044*/ 	.byte	0x04, 0x0a
        /*0046*/ 	.short	(.L_260 - .L_259)
	.align		4
.L_259:
        /*0048*/ 	.word	index@(.nv.constant0._ZN7cutlass13device_kernelIN5flash19enable_sm80_to_sm89INS1_16FlashAttnFwdSm80INS1_25CollectiveMainloopFwdSm80ILi8ELi1ELb0EN4cute5tupleIJNS5_1CILi128EEENS7_ILi48EEENS7_ILi256EEEEEELi256ENS_10bfloat16_tEfNS_4arch4Sm80ELb0ELb0ELb0ELb1ELb1ELb1ELb1ELb0EEENS1_21CollectiveEpilogueFwdINS6_IJS8_SA_S9_EEENS6_IJNS7_ILi1EEESI_SI_EEESC_SE_Li256ELb1ELb1ELb0ELb0EEENS1_19SingleTileSchedulerILb1ELb0ELb1ELi128EEEEEEEEEvNT_6ParamsE)
        /*004c*/ 	.short	0x0380
        /*004e*/ 	.short	0x0418


	//----- nvinfo : EIATTR_SW_WAR
	.align		4
.L_260:
        /*0050*/ 	.byte	0x04, 0x36
        /*0052*/ 	.short	(.L_262 - .L_261)
.L_261:
        /*0054*/ 	.word	0x00000008
.L_262:


//--------------------- .nv.info._ZN7cutlass13device_kernelIN5flash19enable_sm80_to_sm89INS1_16FlashAttnFwdSm80INS1_25CollectiveMainloopFwdSm80ILi8ELi1ELb0EN4cute5tupleIJNS5_1CILi128EEENS7_ILi64EEENS7_ILi256EEEEEELi256ENS_10bfloat16_tEfNS_4arch4Sm80ELb0ELb1ELb0ELb0ELb1ELb0ELb1ELb0EEENS1_21CollectiveEpilogueFwdINS6_IJS8_SA_S9_EEENS6_IJNS7_ILi1EEESI_SI_EEESC_SE_Li256ELb0ELb1ELb0ELb0EEENS1_19SingleTileSchedulerILb0ELb0ELb1ELi128EEEEEEEEEvNT_6ParamsE --------------------------
	.section	.nv.info._ZN7cutlass13device_kernelIN5flash19enable_sm80_to_sm89INS1_16FlashAttnFwdSm80INS1_25CollectiveMainloopFwdSm80ILi8ELi1ELb0EN4cute5tupleIJNS5_1CILi128EEENS7_ILi64EEENS7_ILi256EEEEEELi256ENS_10bfloat16_tEfNS_4arch4Sm80ELb0ELb1ELb0ELb0ELb1ELb0ELb1ELb0EEENS1_21CollectiveEpilogueFwdINS6_IJS8_SA_S9_EEENS6_IJNS7_ILi1EEESI_SI_EEESC_SE_Li256ELb0ELb1ELb0ELb0EEENS1_19SingleTileSchedulerILb0ELb0ELb1ELi128EEEEEEEEEvNT_6ParamsE,"",@"SHT_CUDA_INFO"
	.sectionflags	@""
	.align	4


	//----- nvinfo : EIATTR_CUDA_API_VERSION
	.align		4
        /*0000*/ 	.byte	0x04, 0x37
        /*0002*/ 	.short	(.L_264 - .L_263)
.L_263:
        /*0004*/ 	.word	0x00000082


	//----- nvinfo : EIATTR_KPARAM_INFO
	.align		4
.L_264:
        /*0008*/ 	.byte	0x04, 0x17
        /*000a*/ 	.short	(.L_266 - .L_265)
.L_265:
        /*000c*/ 	.word	0x00000000
        /*0010*/ 	.short	0x0000
        /*0012*/ 	.short	0x0000
        /*0014*/ 	.byte	0x00, 0xf0, 0x61, 0x10


	//----- nvinfo : EIATTR_SPARSE_MMA_MASK
	.align		4
.L_266:
        /*0018*/ 	.byte	0x03, 0x50
        /*001a*/ 	.short	0x0000


	//----- nvinfo : EIATTR_MAXREG_COUNT
	.align		4
        /*001c*/ 	.byte	0x03, 0x1b
        /*001e*/ 	.short	0x00ff


	//----- nvinfo : EIATTR_MERCURY_ISA_VERSION
	.align		4
        /*0020*/ 	.byte	0x03, 0x5f
        /*0022*/ 	.short	0x0101


	//----- nvinfo : EIATTR_VRC_CTA_INIT_COUNT
	.align		4
        /*0024*/ 	.byte	0x02, 0x4a
	.zero		1
	.zero		1


	//----- nvinfo : EIATTR_EXIT_INSTR_OFFSETS
	.align		4
        /*0028*/ 	.byte	0x04, 0x1c
        /*002a*/ 	.short	(.L_268 - .L_267)


	//   ....[0]....
.L_267:
        /*002c*/ 	.word	0x00000010


	//----- nvinfo : EIATTR_MAX_THREADS
	.align		4
.L_268:
        /*0030*/ 	.byte	0x04, 0x05
        /*0032*/ 	.short	(.L_270 - .L_269)
.L_269:
        /*0034*/ 	.word	0x00000100
        /*0038*/ 	.word	0x00000001
        /*003c*/ 	.word	0x00000001


	//----- nvinfo : EIATTR_CBANK_PARAM_SIZE
	.align		4
.L_270:
        /*0040*/ 	.byte	0x03, 0x19
        /*0042*/ 	.short	0x0418


	//----- nvinfo : EIATTR_PARAM_CBANK
	.align		4
        /*0044*/ 	.byte	0x04, 0x0a
        /*0046*/ 	.short	(.L_272 - .L_271)
	.align		4
.L_271:
        /*0048*/ 	.word	index@(.nv.constant0._ZN7cutlass13device_kernelIN5flash19enable_sm80_to_sm89INS1_16FlashAttnFwdSm80INS1_25CollectiveMainloopFwdSm80ILi8ELi1ELb0EN4cute5tupleIJNS5_1CILi128EEENS7_ILi64EEENS7_ILi256EEEEEELi256ENS_10bfloat16_tEfNS_4arch4Sm80ELb0ELb1ELb0ELb0ELb1ELb0ELb1ELb0EEENS1_21CollectiveEpilogueFwdINS6_IJS8_SA_S9_EEENS6_IJNS7_ILi1EEESI_SI_EEESC_SE_Li256ELb0ELb1ELb0ELb0EEENS1_19SingleTileSchedulerILb0ELb0ELb1ELi128EEEEEEEEEvNT_6ParamsE)
        /*004c*/ 	.short	0x0380
        /*004e*/ 	.short	0x0418


	//----- nvinfo : EIATTR_SW_WAR
	.align		4
.L_272:
        /*0050*/ 	.byte	0x04, 0x36
        /*0052*/ 	.short	(.L_274 - .L_273)
.L_273:
        /*0054*/ 	.word	0x00000008
.L_274:


//--------------------- .nv.info._ZN7cutlass13device_kernelIN5flash19enable_sm80_to_sm89INS1_16FlashAttnFwdSm80INS1_25CollectiveMainloopFwdSm80ILi8ELi1ELb0EN4cute5tupleIJNS5_1CILi128EEENS7_ILi64EEENS7_ILi256EEEEEELi256ENS_10bfloat16_tEfNS_4arch4Sm80ELb0ELb1ELb0ELb1ELb1ELb0ELb1ELb0EEENS1_21CollectiveEpilogueFwdINS6_IJS8_SA_S9_EEENS6_IJNS7_ILi1EEESI_SI_EEESC_SE_Li256ELb1ELb1ELb0ELb0EEENS1_19SingleTileSchedulerILb1ELb0ELb1ELi128EEEEEEEEEvNT_6ParamsE --------------------------
	.section	.nv.info._ZN7cutlass13device_kernelIN5flash19enable_sm80_to_sm89INS1_16FlashAttnFwdSm80INS1_25CollectiveMainloopFwdSm80ILi8ELi1ELb0EN4cute5tupleIJNS5_1CILi128EEENS7_ILi64EEENS7_ILi256EEEEEELi256ENS_10bfloat16_tEfNS_4arch4Sm80ELb0ELb1ELb0ELb1ELb1ELb0ELb1ELb0EEENS1_21CollectiveEpilogueFwdINS6_IJS8_SA_S9_EEENS6_IJNS7_ILi1EEESI_SI_EEESC_SE_Li256ELb1ELb1ELb0ELb0EEENS1_19SingleTileSchedulerILb1ELb0ELb1ELi128EEEEEEEEEvNT_6ParamsE,"",@"SHT_CUDA_INFO"
	.sectionflags	@""
	.align	4


	//----- nvinfo : EIATTR_CUDA_API_VERSION
	.align		4
        /*0000*/ 	.byte	0x04, 0x37
        /*0002*/ 	.short	(.L_276 - .L_275)
.L_275:
        /*0004*/ 	.word	0x00000082


	//----- nvinfo : EIATTR_KPARAM_INFO
	.align		4
.L_276:
        /*0008*/ 	.byte	0x04, 0x17
        /*000a*/ 	.short	(.L_278 - .L_277)
.L_277:
        /*000c*/ 	.word	0x00000000
        /*0010*/ 	.short	0x0000
        /*0012*/ 	.short	0x0000
        /*0014*/ 	.byte	0x00, 0xf0, 0x61, 0x10


	//----- nvinfo : EIATTR_SPARSE_MMA_MASK
	.align		4
.L_278:
        /*0018*/ 	.byte	0x03, 0x50
        /*001a*/ 	.short	0x0000


	//----- nvinfo : EIATTR_MAXREG_COUNT
	.align		4
        /*001c*/ 	.byte	0x03, 0x1b
        /*001e*/ 	.short	0x00ff


	//----- nvinfo : EIATTR_MERCURY_ISA_VERSION
	.align		4
        /*0020*/ 	.byte	0x03, 0x5f
        /*0022*/ 	.short	0x0101


	//----- nvinfo : EIATTR_VRC_CTA_INIT_COUNT
	.align		4
        /*0024*/ 	.byte	0x02, 0x4a
	.zero		1
	.zero		1


	//----- nvinfo : EIATTR_EXIT_INSTR_OFFSETS
	.align		4
        /*0028*/ 	.byte	0x04, 0x1c
        /*002a*/ 	.short	(.L_280 - .L_279)


	//   ....[0]....
.L_279:
        /*002c*/ 	.word	0x00000010


	//----- nvinfo : EIATTR_MAX_THREADS
	.align		4
.L_280:
        /*0030*/ 	.byte	0x04, 0x05
        /*0032*/ 	.short	(.L_282 - .L_281)
.L_281:
        /*0034*/ 	.word	0x00000100
        /*0038*/ 	.word	0x00000001
        /*003c*/ 	.word	0x00000001


	//----- nvinfo : EIATTR_CBANK_PARAM_SIZE
	.align		4
.L_282:
        /*0040*/ 	.byte	0x03, 0x19
        /*0042*/ 	.short	0x0418


	//----- nvinfo : EIATTR_PARAM_CBANK
	.align		4
        /*0044*/ 	.byte	0x04, 0x0a
        /*0046*/ 	.short	(.L_284 - .L_283)
	.align		4
.L_283:
        /*0048*/ 	.word	index@(.nv.constant0._ZN7cutlass13device_kernelIN5flash19enable_sm80_to_sm89INS1_16FlashAttnFwdSm80INS1_25CollectiveMainloopFwdSm80ILi8ELi1ELb0EN4cute5tupleIJNS5_1CILi128EEENS7_ILi64EEENS7_ILi256EEEEEELi256ENS_10bfloat16_tEfNS_4arch4Sm80ELb0ELb1ELb0ELb1ELb1ELb0ELb1ELb0EEENS1_21CollectiveEpilogueFwdINS6_IJS8_SA_S9_EEENS6_IJNS7_ILi1EEESI_SI_EEESC_SE_Li256ELb1ELb1ELb0ELb0EEENS1_19SingleTileSchedulerILb1ELb0ELb1ELi128EEEEEEEEEvNT_6ParamsE)
        /*004c*/ 	.short	0x0380
        /*004e*/ 	.short	0x0418


	//----- nvinfo : EIATTR_SW_WAR
	.align		4
.L_284:
        /*0050*/ 	.byte	0x04, 0x36
        /*0052*/ 	.short	(.L_286 - .L_285)
.L_285:
        /*0054*/ 	.word	0x00000008
.L_286:


//--------------------- .nv.info._ZN7cutlass13device_kernelIN5flash19enable_sm80_to_sm89INS1_16FlashAttnFwdSm80INS1_25CollectiveMainloopFwdSm80ILi8ELi1ELb0EN4cute5tupleIJNS5_1CILi128EEENS7_ILi48EEENS7_ILi256EEEEEELi256ENS_10bfloat16_tEfNS_4arch4Sm80ELb0ELb1ELb0ELb1ELb1ELb1ELb1ELb0EEENS1_21CollectiveEpilogueFwdINS6_IJS8_SA_S9_EEENS6_IJNS7_ILi1EEESI_SI_EEESC_SE_Li256ELb1ELb1ELb0ELb0EEENS1_19SingleTileSchedulerILb1ELb0ELb1ELi128EEEEEEEEEvNT_6ParamsE --------------------------
	.section	.nv.info._ZN7cutlass13device_kernelIN5flash19enable_sm80_to_sm89INS1_16FlashAttnFwdSm80INS1_25CollectiveMainloopFwdSm80ILi8ELi1ELb0EN4cute5tupleIJNS5_1CILi128EEENS7_ILi48EEENS7_ILi256EEEEEELi256ENS_10bfloat16_tEfNS_4arch4Sm80ELb0ELb1ELb0ELb1ELb1ELb1ELb1ELb0EEENS1_21CollectiveEpilogueFwdINS6_IJS8_SA_S9_EEENS6_IJNS7_ILi1EEESI_SI_EEESC_SE_Li256ELb1ELb1ELb0ELb0EEENS1_19SingleTileSchedulerILb1ELb0ELb1ELi128EEEEEEEEEvNT_6ParamsE,"",@"SHT_CUDA_INFO"
	.sectionflags	@""
	.align	4


	//----- nvinfo : EIATTR_CUDA_API_VERSION
	.align		4
        /*0000*/ 	.byte	0x04, 0x37
        /*0002*/ 	.short	(.L_288 - .L_287)
.L_287:
        /*0004*/ 	.word	0x00000082


	//----- nvinfo : EIATTR_KPARAM_INFO
	.align		4
.L_288:
        /*0008*/ 	.byte	0x04, 0x17
        /*000a*/ 	.short	(.L_290 - .L_289)
.L_289:
        /*000c*/ 	.word	0x00000000
        /*0010*/ 	.short	0x0000
        /*0012*/ 	.short	0x0000
        /*0014*/ 	.byte	0x00, 0xf0, 0x61, 0x10


	//----- nvinfo : EIATTR_SPARSE_MMA_MASK
	.align		4
.L_290:
        /*0018*/ 	.byte	0x03, 0x50
        /*001a*/ 	.short	0x0000


	//----- nvinfo : EIATTR_MAXREG_COUNT
	.align		4
        /*001c*/ 	.byte	0x03, 0x1b
        /*001e*/ 	.short	0x00ff


	//----- nvinfo : EIATTR_MERCURY_ISA_VERSION
	.align		4
        /*0020*/ 	.byte	0x03, 0x5f
        /*0022*/ 	.short	0x0101


	//----- nvinfo : EIATTR_VRC_CTA_INIT_COUNT
	.align		4
        /*0024*/ 	.byte	0x02, 0x4a
	.zero		1
	.zero		1


	//----- nvinfo : EIATTR_EXIT_INSTR_OFFSETS
	.align		4
        /*0028*/ 	.byte	0x04, 0x1c
        /*002a*/ 	.short	(.L_292 - .L_291)


	//   ....[0]....
.L_291:
        /*002c*/ 	.word	0x00000010


	//----- nvinfo : EIATTR_MAX_THREADS
	.align		4
.L_292:
        /*0030*/ 	.byte	0x04, 0x05
        /*0032*/ 	.short	(.L_294 - .L_293)
.L_293:
        /*0034*/ 	.word	0x00000100
        /*0038*/ 	.word	0x00000001
        /*003c*/ 	.word	0x00000001


	//----- nvinfo : EIATTR_CBANK_PARAM_SIZE
	.align		4
.L_294:
        /*0040*/ 	.byte	0x03, 0x19
        /*0042*/ 	.short	0x0418


	//----- nvinfo : EIATTR_PARAM_CBANK
	.align		4
        /*0044*/ 	.byte	0x04, 0x0a
        /*0046*/ 	.short	(.L_296 - .L_295)
	.align		4
.L_295:
        /*0048*/ 	.word	index@(.nv.constant0._ZN7cutlass13device_kernelIN5flash19enable_sm80_to_sm89INS1_16FlashAttnFwdSm80INS1_25CollectiveMainloopFwdSm80ILi8ELi1ELb0EN4cute5tupleIJNS5_1CILi128EEENS7_ILi48EEENS7_ILi256EEEEEELi256ENS_10bfloat16_tEfNS_4arch4Sm80ELb0ELb1ELb0ELb1ELb1ELb1ELb1ELb0EEENS1_21CollectiveEpilogueFwdINS6_IJS8_SA_S9_EEENS6_IJNS7_ILi1EEESI_SI_EEESC_SE_Li256ELb1ELb1ELb0ELb0EEENS1_19SingleTileSchedulerILb1ELb0ELb1ELi128EEEEEEEEEvNT_6ParamsE)
        /*004c*/ 	.short	0x0380
        /*004e*/ 	.short	0x0418


	//----- nvinfo : EIATTR_SW_WAR
	.align		4
.L_296:
        /*0050*/ 	.byte	0x04, 0x36
        /*0052*/ 	.short	(.L_298 - .L_297)
.L_297:
        /*0054*/ 	.word	0x00000008
.L_298:


//--------------------- .nv.info._ZN7cutlass13device_kernelIN5flash19enable_sm80_to_sm89INS1_16FlashAttnFwdSm80INS1_25CollectiveMainloopFwdSm80ILi8ELi1ELb0EN4cute5tupleIJNS5_1CILi128EEENS7_ILi96EEENS7_ILi256EEEEEELi256ENS_10bfloat16_tEfNS_4arch4Sm80ELb1ELb0ELb0ELb0ELb1ELb0ELb1ELb0EEENS1_21CollectiveEpilogueFwdINS6_IJS8_SA_S9_EEENS6_IJNS7_ILi1EEESI_SI_EEESC_SE_Li256ELb0ELb1ELb0ELb0EEENS1_30DynamicPersistentTileSchedulerILi256ELi256ELb0ELb1ELb0EEEEEEEEEvNT_6ParamsE --------------------------
	.section	.nv.info._ZN7cutlass13device_kernelIN5flash19enable_sm80_to_sm89INS1_16FlashAttnFwdSm80INS1_25CollectiveMainloopFwdSm80ILi8ELi1ELb0EN4cute5tupleIJNS5_1CILi128EEENS7_ILi96EEENS7_ILi256EEEEEELi256ENS_10bfloat16_tEfNS_4arch4Sm80ELb1ELb0ELb0ELb0ELb1ELb0ELb1ELb0EEENS1_21CollectiveEpilogueFwdINS6_IJS8_SA_S9_EEENS6_IJNS7_ILi1EEESI_SI_EEESC_SE_Li256ELb0ELb1ELb0ELb0EEENS1_30DynamicPersistentTileSchedulerILi256ELi256ELb0ELb1ELb0EEEEEEEEEvNT_6ParamsE,"",@"SHT_CUDA_INFO"
	.sectionflags	@""
	.align	4


	//----- nvinfo : EIATTR_CUDA_API_VERSION
	.align		4
        /*0000*/ 	.byte	0x04, 0x37
        /*0002*/ 	.short	(.L_300 - .L_299)
.L_299:
        /*0004*/ 	.word	0x00000082


	//----- nvinfo : EIATTR_KPARAM_INFO
	.align		4
.L_300:
        /*0008*/ 	.byte	0x04, 0x17
        /*000a*/ 	.short	(.L_302 - .L_301)
.L_301:
        /*000c*/ 	.word	0x00000000
        /*0010*/ 	.short	0x0000
        /*0012*/ 	.short	0x0000
        /*0014*/ 	.byte	0x00, 0xf0, 0xa1, 0x10


	//----- nvinfo : EIATTR_SPARSE_MMA_MASK
	.align		4
.L_302:
        /*0018*/ 	.byte	0x03, 0x50
        /*001a*/ 	.short	0x0000


	//----- nvinfo : EIATTR_MAXREG_COUNT
	.align		4
        /*001c*/ 	.byte	0x03, 0x1b
        /*001e*/ 	.short	0x00ff


	//----- nvinfo : EIATTR_MERCURY_ISA_VERSION
	.align		4
        /*0020*/ 	.byte	0x03, 0x5f
        /*0022*/ 	.short	0x0101


	//----- nvinfo : EIATTR_VRC_CTA_INIT_COUNT
	.align		4
        /*0024*/ 	.byte	0x02, 0x4a
	.zero		1
	.zero		1


	//----- nvinfo : EIATTR_EXIT_INSTR_OFFSETS
	.align		4
        /*0028*/ 	.byte	0x04, 0x1c
        /*002a*/ 	.short	(.L_304 - .L_303)


	//   ....[0]....
.L_303:
        /*002c*/ 	.word	0x00000010


	//----- nvinfo : EIATTR_MAX_THREADS
	.align		4
.L_304:
        /*0030*/ 	.byte	0x04, 0x05
        /*0032*/ 	.short	(.L_306 - .L_305)
.L_305:
        /*0034*/ 	.word	0x00000100
        /*0038*/ 	.word	0x00000001
        /*003c*/ 	.word	0x00000001


	//----- nvinfo : EIATTR_CBANK_PARAM_SIZE
	.align		4
.L_306:
        /*0040*/ 	.byte	0x03, 0x19
        /*0042*/ 	.short	0x0428


	//----- nvinfo : EIATTR_PARAM_CBANK
	.align		4
        /*0044*/ 	.byte	0x04, 0x0a
        /*0046*/ 	.short	(.L_308 - .L_307)
	.align		4
.L_307:
        /*0048*/ 	.word	index@(.nv.constant0._ZN7cutlass13device_kernelIN5flash19enable_sm80_to_sm89INS1_16FlashAttnFwdSm80INS1_25CollectiveMainloopFwdSm80ILi8ELi1ELb0EN4cute5tupleIJNS5_1CILi128EEENS7_ILi96EEENS7_ILi256EEEEEELi256ENS_10bfloat16_tEfNS_4arch4Sm80ELb1ELb0ELb0ELb0ELb1ELb0ELb1ELb0EEENS1_21CollectiveEpilogueFwdINS6_IJS8_SA_S9_EEENS6_IJNS7_ILi1EEESI_SI_EEESC_SE_Li256ELb0ELb1ELb0ELb0EEENS1_30DynamicPersistentTileSchedulerILi256ELi256ELb0ELb1ELb0EEEEEEEEEvNT_6ParamsE)
        /*004c*/ 	.short	0x0380
        /*004e*/ 	.short	0x0428


	//----- nvinfo : EIATTR_SW_WAR
	.align		4
.L_308:
        /*0050*/ 	.byte	0x04, 0x36
        /*0052*/ 	.short	(.L_310 - .L_309)
.L_309:
        /*0054*/ 	.word	0x00000008
.L_310:


//--------------------- .nv.info._ZN7cutlass13device_kernelIN5flash19enable_sm80_to_sm89INS1_16FlashAttnFwdSm80INS1_25CollectiveMainloopFwdSm80ILi8ELi1ELb0EN4cute5tupleIJNS5_1CILi128EEENS7_ILi96EEENS7_ILi256EEEEEELi256ENS_10bfloat16_tEfNS_4arch4Sm80ELb1ELb0ELb0ELb1ELb1ELb0ELb1ELb0EEENS1_21CollectiveEpilogueFwdINS6_IJS8_SA_S9_EEENS6_IJNS7_ILi1EEESI_SI_EEESC_SE_Li256ELb1ELb1ELb0ELb0EEENS1_19SingleTileSchedulerILb1ELb0ELb1ELi128EEEEEEEEEvNT_6ParamsE --------------------------
	.section	.nv.info._ZN7cutlass13device_kernelIN5flash19enable_sm80_to_sm89INS1_16FlashAttnFwdSm80INS1_25CollectiveMainloopFwdSm80ILi8ELi1ELb0EN4cute5tupleIJNS5_1CILi128EEENS7_ILi96EEENS7_ILi256EEEEEELi256ENS_10bfloat16_tEfNS_4arch4Sm80ELb1ELb0ELb0ELb1ELb1ELb0ELb1ELb0EEENS1_21CollectiveEpilogueFwdINS6_IJS8_SA_S9_EEENS6_IJNS7_ILi1EEESI_SI_EEESC_SE_Li256ELb1ELb1ELb0ELb0EEENS1_19SingleTileSchedulerILb1ELb0ELb1ELi128EEEEEEEEEvNT_6ParamsE,"",@"SHT_CUDA_INFO"
	.sectionflags	@""
	.align	4


	//----- nvinfo : EIATTR_CUDA_API_VERSION
	.align		4
        /*0000*/ 	.byte	0x04, 0x37
        /*0002*/ 	.short	(.L_312 - .L_311)
.L_311:
        /*0004*/ 	.word	0x00000082


	//----- nvinfo : EIATTR_KPARAM_INFO
	.align		4
.L_312:
        /*0008*/ 	.byte	0x04, 0x17
        /*000a*/ 	.short	(.L_314 - .L_313)
.L_313:
        /*000c*/ 	.word	0x00000000
        /*0010*/ 	.short	0x0000
        /*0012*/ 	.short	0x0000
        /*0014*/ 	.byte	0x00, 0xf0, 0x61, 0x10


	//----- nvinfo : EIATTR_SPARSE_MMA_MASK
	.align		4
.L_314:
        /*0018*/ 	.byte	0x03, 0x50
        /*001a*/ 	.short	0x0000


	//----- nvinfo : EIATTR_MAXREG_COUNT
	.align		4
        /*001c*/ 	.byte	0x03, 0x1b
        /*001e*/ 	.short	0x00ff


	//----- nvinfo : EIATTR_MERCURY_ISA_VERSION
	.align		4
        /*0020*/ 	.byte	0x03, 0x5f
        /*0022*/ 	.short	0x0101


	//----- nvinfo : EIATTR_VRC_CTA_INIT_COUNT
	.align		4
        /*0024*/ 	.byte	0x02, 0x4a
	.zero		1
	.zero		1


	//----- nvinfo : EIATTR_EXIT_INSTR_OFFSETS
	.align		4
        /*0028*/ 	.byte	0x04, 0x1c
        /*002a*/ 	.short	(.L_316 - .L_315)


	//   ....[0]....
.L_315:
        /*002c*/ 	.word	0x00000010


	//----- nvinfo : EIATTR_MAX_THREADS
	.align		4
.L_316:
        /*0030*/ 	.byte	0x04, 0x05
        /*0032*/ 	.short	(.L_318 - .L_317)
.L_317:
        /*0034*/ 	.word	0x00000100
        /*0038*/ 	.word	0x00000001
        /*003c*/ 	.word	0x00000001


	//----- nvinfo : EIATTR_CBANK_PARAM_SIZE
	.align		4
.L_318:
        /*0040*/ 	.byte	0x03, 0x19
        /*0042*/ 	.short	0x0418


	//----- nvinfo : EIATTR_PARAM_CBANK
	.align		4
        /*0044*/ 	.byte	0x04, 0x0a
        /*0046*/ 	.short	(.L_320 - .L_319)
	.align		4
.L_319:
        /*0048*/ 	.word	index@(.nv.constant0._ZN7cutlass13device_kernelIN5flash19enable_sm80_to_sm89INS1_16FlashAttnFwdSm80INS1_25CollectiveMainloopFwdSm80ILi8ELi1ELb0EN4cute5tupleIJNS5_1CILi128EEENS7_ILi96EEENS7_ILi256EEEEEELi256ENS_10bfloat16_tEfNS_4arch4Sm80ELb1ELb0ELb0ELb1ELb1ELb0ELb1ELb0EEENS1_21CollectiveEpilogueFwdINS6_IJS8_SA_S9_EEENS6_IJNS7_ILi1EEESI_SI_EEESC_SE_Li256ELb1ELb1ELb0ELb0EEENS1_19SingleTileSchedulerILb1ELb0ELb1ELi128EEEEEEEEEvNT_6ParamsE)
        /*004c*/ 	.short	0x0380
        /*004e*/ 	.short	0x0418


	//----- nvinfo : EIATTR_SW_WAR
	.align		4
.L_320:
        /*0050*/ 	.byte	0x04, 0x36
        /*0052*/ 	.short	(.L_322 - .L_321)
.L_321:
        /*0054*/ 	.word	0x00000008
.L_322:


//--------------------- .nv.info._ZN7cutlass13device_kernelIN5flash19enable_sm80_to_sm89INS1_16FlashAttnFwdSm80INS1_25CollectiveMainloopFwdSm80ILi8ELi1ELb0EN4cute5tupleIJNS5_1CILi128EEENS7_ILi48EEENS7_ILi256EEEEEELi256ENS_10bfloat16_tEfNS_4arch4Sm80ELb1ELb0ELb0ELb1ELb1ELb1ELb1ELb0EEENS1_21CollectiveEpilogueFwdINS6_IJS8_SA_S9_EEENS6_IJNS7_ILi1EEESI_SI_EEESC_SE_Li256ELb1ELb1ELb0ELb0EEENS1_19SingleTileSchedulerILb1ELb0ELb1ELi128EEEEEEEEEvNT_6ParamsE --------------------------
	.section	.nv.info._ZN7cutlass13device_kernelIN5flash19enable_sm80_to_sm89INS1_16FlashAttnFwdSm80INS1_25CollectiveMainloopFwdSm80ILi8ELi1ELb0EN4cute5tupleIJNS5_1CILi128EEENS7_ILi48EEENS7_ILi256EEEEEELi256ENS_10bfloat16_tEfNS_4arch4Sm80ELb1ELb0ELb0ELb1ELb1ELb1ELb1ELb0EEENS1_21CollectiveEpilogueFwdINS6_IJS8_SA_S9_EEENS6_IJNS7_ILi1EEESI_SI_EEESC_SE_Li256ELb1ELb1ELb0ELb0EEENS1_19SingleTileSchedulerILb1ELb0ELb1ELi128EEEEEEEEEvNT_6ParamsE,"",@"SHT_CUDA_INFO"
	.sectionflags	@""
	.align	4


	//----- nvinfo : EIATTR_CUDA_API_VERSION
	.align		4
        /*0000*/ 	.byte	0x04, 0x37
        /*0002*/ 	.short	(.L_324 - .L_323)
.L_323:
        /*0004*/ 	.word	0x00000082


	//----- nvinfo : EIATTR_KPARAM_INFO
	.align		4
.L_324:
        /*0008*/ 	.byte	0x04, 0x17
        /*000a*/ 	.short	(.L_326 - .L_325)
.L_325:
        /*000c*/ 	.word	0x00000000
        /*0010*/ 	.short	0x0000
        /*0012*/ 	.short	0x0000
        /*0014*/ 	.byte	0x00, 0xf0, 0x61, 0x10


	//----- nvinfo : EIATTR_SPARSE_MMA_MASK
	.align		4
.L_326:
        /*0018*/ 	.byte	0x03, 0x50
        /*001a*/ 	.short	0x0000


	//----- nvinfo : EIATTR_MAXREG_COUNT
	.align		4
        /*001c*/ 	.byte	0x03, 0x1b
        /*001e*/ 	.short	0x00ff


	//----- nvinfo : EIATTR_MERCURY_ISA_VERSION
	.align		4
        /*0020*/ 	.byte	0x03, 0x5f
        /*0022*/ 	.short	0x0101


	//----- nvinfo : EIATTR_VRC_CTA_INIT_COUNT
	.align		4
        /*0024*/ 	.byte	0x02, 0x4a
	.zero		1
	.zero		1


	//----- nvinfo : EIATTR_EXIT_INSTR_OFFSETS
	.align		4
        /*0028*/ 	.byte	0x04, 0x1c
        /*002a*/ 	.short	(.L_328 - .L_327)


	//   ....[0]....
.L_327:
        /*002c*/ 	.word	0x00000010


	//----- nvinfo : EIATTR_MAX_THREADS
	.align		4
.L_328:
        /*0030*/ 	.byte	0x04, 0x05
        /*0032*/ 	.short	(.L_330 - .L_329)
.L_329:
        /*0034*/ 	.word	0x00000100
        /*0038*/ 	.word	0x00000001
        /*003c*/ 	.word	0x00000001


	//----- nvinfo : EIATTR_CBANK_PARAM_SIZE
	.align		4
.L_330:
        /*0040*/ 	.byte	0x03, 0x19
        /*0042*/ 	.short	0x0418


	//----- nvinfo : EIATTR_PARAM_CBANK
	.align		4
        /*0044*/ 	.byte	0x04, 0x0a
        /*0046*/ 	.short	(.L_332 - .L_331)
	.align		4
.L_331:
        /*0048*/ 	.word	index@(.nv.constant0._ZN7cutlass13device_kernelIN5flash19enable_sm80_to_sm89INS1_16FlashAttnFwdSm80INS1_25CollectiveMainloopFwdSm80ILi8ELi1ELb0EN4cute5tupleIJNS5_1CILi128EEENS7_ILi48EEENS7_ILi256EEEEEELi256ENS_10bfloat16_tEfNS_4arch4Sm80ELb1ELb0ELb0ELb1ELb1ELb1ELb1ELb0EEENS1_21CollectiveEpilogueFwdINS6_IJS8_SA_S9_EEENS6_IJNS7_ILi1EEESI_SI_EEESC_SE_Li256ELb1ELb1ELb0ELb0EEENS1_19SingleTileSchedulerILb1ELb0ELb1ELi128EEEEEEEEEvNT_6ParamsE)
        /*004c*/ 	.short	0x0380
        /*004e*/ 	.short	0x0418


	//----- nvinfo : EIATTR_SW_WAR
	.align		4
.L_332:
        /*0050*/ 	.byte	0x04, 0x36
        /*0052*/ 	.short	(.L_334 - .L_333)
.L_333:
        /*0054*/ 	.word	0x00000008
.L_334:


//--------------------- .nv.callgraph             --------------------------
	.section	.nv.callgraph,"",@"SHT_CUDA_CALLGRAPH"
	.align	4
	.sectionentsize	8
	.align		4
        /*0000*/ 	.word	0x00000000
	.align		4
        /*0004*/ 	.word	0xffffffff
	.align		4
        /*0008*/ 	.word	0x00000000
	.align		4
        /*000c*/ 	.word	0xfffffffe
	.align		4
        /*0010*/ 	.word	0x00000000
	.align		4
        /*0014*/ 	.word	0xfffffffd
	.align		4
        /*0018*/ 	.word	0x00000000
	.align		4
        /*001c*/ 	.word	0xfffffffc


//--------------------- .nv.constant4             --------------------------
	.section	.nv.constant4,"a",@progbits
	.align	8
	.align		8
.nv.constant4:
        /*0000*/ 	.dword	_ZN72_INTERNAL_fae0b772_36_flash_fwd_hdim256_bf16_paged_sm80_cu_a6473388_31504cuda3std3__45__cpo5beginE
	.align		8
        /*0008*/ 	.dword	_ZN72_INTERNAL_fae0b772_36_flash_fwd_hdim256_bf16_paged_sm80_cu_a6473388_31504cuda3std3__45__cpo3endE
	.align		8
        /*0010*/ 	.dword	_ZN72_INTERNAL_fae0b772_36_flash_fwd_hdim256_bf16_paged_sm80_cu_a6473388_31504cuda3std3__45__cpo6cbeginE
	.align		8
        /*0018*/ 	.dword	_ZN72_INTERNAL_fae0b772_36_flash_fwd_hdim256_bf16_paged_sm80_cu_a6473388_31504cuda3std3__45__cpo4cendE
	.align		8
        /*0020*/ 	.dword	_ZN72_INTERNAL_fae0b772_36_flash_fwd_hdim256_bf16_paged_sm80_cu_a6473388_31504cuda3std3__474_GLOBAL__N__fae0b772_36_flash_fwd_hdim256_bf16_paged_sm80_cu_a6473388_31506ignoreE
	.align		8
        /*0028*/ 	.dword	_ZN72_INTERNAL_fae0b772_36_flash_fwd_hdim256_bf16_paged_sm80_cu_a6473388_31504cuda3std3__419piecewise_constructE
	.align		8
        /*0030*/ 	.dword	_ZN72_INTERNAL_fae0b772_36_flash_fwd_hdim256_bf16_paged_sm80_cu_a6473388_31504cuda3std3__48in_placeE
	.align		8
        /*0038*/ 	.dword	_ZN72_INTERNAL_fae0b772_36_flash_fwd_hdim256_bf16_paged_sm80_cu_a6473388_31504cuda3std6ranges3__45__cpo4swapE
	.align		8
        /*0040*/ 	.dword	_ZN72_INTERNAL_fae0b772_36_flash_fwd_hdim256_bf16_paged_sm80_cu_a6473388_31504cuda3std6ranges3__45__cpo9iter_moveE
	.align		8
        /*0048*/ 	.dword	_ZN72_INTERNAL_fae0b772_36_flash_fwd_hdim256_bf16_paged_sm80_cu_a6473388_31504cute7productE
	.align		8
        /*0050*/ 	.dword	_ZN72_INTERNAL_fae0b772_36_flash_fwd_hdim256_bf16_paged_sm80_cu_a6473388_31504cute1_E


//--------------------- .text._ZN7cutlass13device_kernelIN5flash19enable_sm80_to_sm89INS1_16FlashAttnFwdSm80INS1_25CollectiveMainloopFwdSm80ILi8ELi1ELb1EN4cute5tupleIJNS5_1CILi128EEENS7_ILi64EEENS7_ILi256EEEEEELi256ENS_10bfloat16_tEfNS_4arch4Sm80ELb0ELb0ELb0ELb0ELb1ELb0ELb1ELb0EEENS1_21CollectiveEpilogueFwdINS6_IJS8_SA_S9_EEENS6_IJNS7_ILi1EEESI_SI_EEESC_SE_Li256ELb0ELb1ELb0ELb0EEENS1_19SingleTileSchedulerILb0ELb0ELb1ELi128EEEEEEEEEvNT_6ParamsE --------------------------
	.section	.text._ZN7cutlass13device_kernelIN5flash19enable_sm80_to_sm89INS1_16FlashAttnFwdSm80INS1_25CollectiveMainloopFwdSm80ILi8ELi1ELb1EN4cute5tupleIJNS5_1CILi128EEENS7_ILi64EEENS7_ILi256EEEEEELi256ENS_10bfloat16_tEfNS_4arch4Sm80ELb0ELb0ELb0ELb0ELb1ELb0ELb1ELb0EEENS1_21CollectiveEpilogueFwdINS6_IJS8_SA_S9_EEENS6_IJNS7_ILi1EEESI_SI_EEESC_SE_Li256ELb0ELb1ELb0ELb0EEENS1_19SingleTileSchedulerILb0ELb0ELb1ELi128EEEEEEEEEvNT_6ParamsE,"ax",@progbits
	.align	128
.text._ZN7cutlass13device_kernelIN5flash19enable_sm80_to_sm89INS1_16FlashAttnFwdSm80INS1_25CollectiveMainloopFwdSm80ILi8ELi1ELb1EN4cute5tupleIJNS5_1CILi128EEENS7_ILi64EEENS7_ILi256EEEEEELi256ENS_10bfloat16_tEfNS_4arch4Sm80ELb0ELb0ELb0ELb0ELb1ELb0ELb1ELb0EEENS1_21CollectiveEpilogueFwdINS6_IJS8_SA_S9_EEENS6_IJNS7_ILi1EEESI_SI_EEESC_SE_Li256ELb0ELb1ELb0ELb0EEENS1_19SingleTileSchedulerILb0ELb0ELb1ELi128EEEEEEEEEvNT_6ParamsE:
        .type           _ZN7cutlass13device_kernelIN5flash19enable_sm80_to_sm89INS1_16FlashAttnFwdSm80INS1_25CollectiveMainloopFwdSm80ILi8ELi1ELb1EN4cute5tupleIJNS5_1CILi128EEENS7_ILi64EEENS7_ILi256EEEEEELi256ENS_10bfloat16_tEfNS_4arch4Sm80ELb0ELb0ELb0ELb0ELb1ELb0ELb1ELb0EEENS1_21CollectiveEpilogueFwdINS6_IJS8_SA_S9_EEENS6_IJNS7_ILi1EEESI_SI_EEESC_SE_Li256ELb0ELb1ELb0ELb0EEENS1_19SingleTileSchedulerILb0ELb0ELb1ELi128EEEEEEEEEvNT_6ParamsE,@function
        .size           _ZN7cutlass13device_kernelIN5flash19enable_sm80_to_sm89INS1_16FlashAttnFwdSm80INS1_25CollectiveMainloopFwdSm80ILi8ELi1ELb1EN4cute5tupleIJNS5_1CILi128EEENS7_ILi64EEENS7_ILi256EEEEEELi256ENS_10bfloat16_tEfNS_4arch4Sm80ELb0ELb0ELb0ELb0ELb1ELb0ELb1ELb0EEENS1_21CollectiveEpilogueFwdINS6_IJS8_SA_S9_EEENS6_IJNS7_ILi1EEESI_SI_EEESC_SE_Li256ELb0ELb1ELb0ELb0EEENS1_19SingleTileSchedulerILb0ELb0ELb1ELi128EEEEEEEEEvNT_6ParamsE,(.L_x_18 - _ZN7cutlass13device_kernelIN5flash19enable_sm80_to_sm89INS1_16FlashAttnFwdSm80INS1_25CollectiveMainloopFwdSm80ILi8ELi1ELb1EN4cute5tupleIJNS5_1CILi128EEENS7_ILi64EEENS7_ILi256EEEEEELi256ENS_10bfloat16_tEfNS_4arch4Sm80ELb0ELb0ELb0ELb0ELb1ELb0ELb1ELb0EEENS1_21CollectiveEpilogueFwdINS6_IJS8_SA_S9_EEENS6_IJNS7_ILi1EEESI_SI_EEESC_SE_Li256ELb0ELb1ELb0ELb0EEENS1_19SingleTileSchedulerILb0ELb0ELb1ELi128EEEEEEEEEvNT_6ParamsE)
        .other          _ZN7cutlass13device_kernelIN5flash19enable_sm80_to_sm89INS1_16FlashAttnFwdSm80INS1_25CollectiveMainloopFwdSm80ILi8ELi1ELb1EN4cute5tupleIJNS5_1CILi128EEENS7_ILi64EEENS7_ILi256EEEEEELi256ENS_10bfloat16_tEfNS_4arch4Sm80ELb0ELb0ELb0ELb0ELb1ELb0ELb1ELb0EEENS1_21CollectiveEpilogueFwdINS6_IJS8_SA_S9_EEENS6_IJNS7_ILi1EEESI_SI_EEESC_SE_Li256ELb0ELb1ELb0ELb0EEENS1_19SingleTileSchedulerILb0ELb0ELb1ELi128EEEEEEEEEvNT_6ParamsE,@"STO_CUDA_ENTRY STV_DEFAULT"
_ZN7cutlass13device_kernelIN5flash19enable_sm80_to_sm89INS1_16FlashAttnFwdSm80INS1_25CollectiveMainloopFwdSm80ILi8ELi1ELb1EN4cute5tupleIJNS5_1CILi128EEENS7_ILi64EEENS7_ILi256EEEEEELi256ENS_10bfloat16_tEfNS_4arch4Sm80ELb0ELb0ELb0ELb0ELb1ELb0ELb1ELb0EEENS1_21CollectiveEpilogueFwdINS6_IJS8_SA_S9_EEENS6_IJNS7_ILi1EEESI_SI_EEESC_SE_Li256ELb0ELb1ELb0ELb0EEENS1_19SingleTileSchedulerILb0ELb0ELb1ELi128EEEEEEEEEvNT_6ParamsE:
[----:B------:R-:W-:Y:S01]  /*0000*/  LDC R1, c[0x0][0x37c] ;  /* 0x0000df00ff017b82 */ /* 0x000fe20000000800 */
[----:B------:R-:W-:Y:S05]  /*0010*/  EXIT ;  /* 0x000000000000794d */ /* 0x000fea0003800000 */
.L_x_0:
[----:B------:R-:W-:-:S00]  /*0020*/  BRA `(.L_x_0) ;  /* 0xfffffffc00fc7947 */ /* 0x000fc0000383ffff */
[----:B------:R-:W-:-:S00]  /*0030*/  NOP ;  /* 0x0000000000007918 */ /* 0x000fc00000000000 */
        /* <DEDUP_REMOVED lines=12> */
.L_x_18:


//--------------------- .text._ZN7cutlass13device_kernelIN5flash19enable_sm80_to_sm89INS1_16FlashAttnFwdSm80INS1_25CollectiveMainloopFwdSm80ILi8ELi1ELb1EN4cute5tupleIJNS5_1CILi128EEENS7_ILi64EEENS7_ILi256EEEEEELi256ENS_10bfloat16_tEfNS_4arch4Sm80ELb0ELb0ELb0ELb1ELb1ELb0ELb1ELb0EEENS1_21CollectiveEpilogueFwdINS6_IJS8_SA_S9_EEENS6_IJNS7_ILi1EEESI_SI_EEESC_SE_Li256ELb1ELb1ELb0ELb0EEENS1_19SingleTileSchedulerILb1ELb0ELb1ELi128EEEEEEEEEvNT_6ParamsE --------------------------
	.section	.text._ZN7cutlass13device_kernelIN5flash19enable_sm80_to_sm89INS1_16FlashAttnFwdSm80INS1_25CollectiveMainloopFwdSm80ILi8ELi1ELb1EN4cute5tupleIJNS5_1CILi128EEENS7_ILi64EEENS7_ILi256EEEEEELi256ENS_10bfloat16_tEfNS_4arch4Sm80ELb0ELb0ELb0ELb1ELb1ELb0ELb1ELb0EEENS1_21CollectiveEpilogueFwdINS6_IJS8_SA_S9_EEENS6_IJNS7_ILi1EEESI_SI_EEESC_SE_Li256ELb1ELb1ELb0ELb0EEENS1_19SingleTileSchedulerILb1ELb0ELb1ELi128EEEEEEEEEvNT_6ParamsE,"ax",@progbits
	.align	128
.text._ZN7cutlass13device_kernelIN5flash19enable_sm80_to_sm89INS1_16FlashAttnFwdSm80INS1_25CollectiveMainloopFwdSm80ILi8ELi1ELb1EN4cute5tupleIJNS5_1CILi128EEENS7_ILi64EEENS7_ILi256EEEEEELi256ENS_10bfloat16_tEfNS_4arch4Sm80ELb0ELb0ELb0ELb1ELb1ELb0ELb1ELb0EEENS1_21CollectiveEpilogueFwdINS6_IJS8_SA_S9_EEENS6_IJNS7_ILi1EEESI_SI_EEESC_SE_Li256ELb1ELb1ELb0ELb0EEENS1_19SingleTileSchedulerILb1ELb0ELb1ELi128EEEEEEEEEvNT_6ParamsE:
        .type           _ZN7cutlass13device_kernelIN5flash19enable_sm80_to_sm89INS1_16FlashAttnFwdSm80INS1_25CollectiveMainloopFwdSm80ILi8ELi1ELb1EN4cute5tupleIJNS5_1CILi128EEENS7_ILi64EEENS7_ILi256EEEEEELi256ENS_10bfloat16_tEfNS_4arch4Sm80ELb0ELb0ELb0ELb1ELb1ELb0ELb1ELb0EEENS1_21CollectiveEpilogueFwdINS6_IJS8_SA_S9_EEENS6_IJNS7_ILi1EEESI_SI_EEESC_SE_Li256ELb1ELb1ELb0ELb0EEENS1_19SingleTileSchedulerILb1ELb0ELb1ELi128EEEEEEEEEvNT_6ParamsE,@function
        .size           _ZN7cutlass13device_kernelIN5flash19enable_sm80_to_sm89INS1_16FlashAttnFwdSm80INS1_25CollectiveMainloopFwdSm80ILi8ELi1ELb1EN4cute5tupleIJNS5_1CILi128EEENS7_ILi64EEENS7_ILi256EEEEEELi256ENS_10bfloat16_tEfNS_4arch4Sm80ELb0ELb0ELb0ELb1ELb1ELb0ELb1ELb0EEENS1_21CollectiveEpilogueFwdINS6_IJS8_SA_S9_EEENS6_IJNS7_ILi1EEESI_SI_EEESC_SE_Li256ELb1ELb1ELb0ELb0EEENS1_19SingleTileSchedulerILb1ELb0ELb1ELi128EEEEEEEEEvNT_6ParamsE,(.L_x_19 - _ZN7cutlass13device_kernelIN5flash19enable_sm80_to_sm89INS1_16FlashAttnFwdSm80INS1_25CollectiveMainloopFwdSm80ILi8ELi1ELb1EN4cute5tupleIJNS5_1CILi128EEENS7_ILi64EEENS7_ILi256EEEEEELi256ENS_10bfloat16_tEfNS_4arch4Sm80ELb0ELb0ELb0ELb1ELb1ELb0ELb1ELb0EEENS1_21CollectiveEpilogueFwdINS6_IJS8_SA_S9_EEENS6_IJNS7_ILi1EEESI_SI_EEESC_SE_Li256ELb1ELb1ELb0ELb0EEENS1_19SingleTileSchedulerILb1ELb0ELb1ELi128EEEEEEEEEvNT_6ParamsE)
        .other          _ZN7cutlass13device_kernelIN5flash19enable_sm80_to_sm89INS1_16FlashAttnFwdSm80INS1_25CollectiveMainloopFwdSm80ILi8ELi1ELb1EN4cute5tupleIJNS5_1CILi128EEENS7_ILi64EEENS7_ILi256EEEEEELi256ENS_10bfloat16_tEfNS_4arch4Sm80ELb0ELb0ELb0ELb1ELb1ELb0ELb1ELb0EEENS1_21CollectiveEpilogueFwdINS6_IJS8_SA_S9_EEENS6_IJNS7_ILi1EEESI_SI_EEESC_SE_Li256ELb1ELb1ELb0ELb0EEENS1_19SingleTileSchedulerILb1ELb0ELb1ELi128EEEEEEEEEvNT_6ParamsE,@"STO_CUDA_ENTRY STV_DEFAULT"
_ZN7cutlass13device_kernelIN5flash19enable_sm80_to_sm89INS1_16FlashAttnFwdSm80INS1_25CollectiveMainloopFwdSm80ILi8ELi1ELb1EN4cute5tupleIJNS5_1CILi128EEENS7_ILi64EEENS7_ILi256EEEEEELi256ENS_10bfloat16_tEfNS_4arch4Sm80ELb0ELb0ELb0ELb1ELb1ELb0ELb1ELb0EEENS1_21CollectiveEpilogueFwdINS6_IJS8_SA_S9_EEENS6_IJNS7_ILi1EEESI_SI_EEESC_SE_Li256ELb1ELb1ELb0ELb0EEENS1_19SingleTileSchedulerILb1ELb0ELb1ELi128EEEEEEEEEvNT_6ParamsE:
[----:B------:R-:W-:Y:S01]  /*0000*/  LDC R1, c[0x0][0x37c] ;  /* 0x0000df00ff017b82 */ /* 0x000fe20000000800 */
[----:B------:R-:W-:Y:S05]  /*0010*/  EXIT ;  /* 0x000000000000794d */ /* 0x000fea0003800000 */
.L_x_1:
        /* <DEDUP_REMOVED lines=14> */
.L_x_19:


//--------------------- .text._ZN7cutlass13device_kernelIN5flash19enable_sm80_to_sm89INS1_16FlashAttnFwdSm80INS1_25CollectiveMainloopFwdSm80ILi8ELi1ELb0EN4cute5tupleIJNS5_1CILi128EEENS7_ILi32EEENS7_ILi256EEEEEELi256ENS_10bfloat16_tEfNS_4arch4Sm80ELb0ELb0ELb0ELb1ELb1ELb1ELb1ELb0EEENS1_21CollectiveEpilogueFwdINS6_IJS8_SA_S9_EEENS6_IJNS7_ILi1EEESI_SI_EEESC_SE_Li256ELb1ELb1ELb0ELb0EEENS1_19SingleTileSchedulerILb1ELb0ELb1ELi128EEEEEEEEEvNT_6ParamsE --------------------------
	.section	.text._ZN7cutlass13device_kernelIN5flash19enable_sm80_to_sm89INS1_16FlashAttnFwdSm80INS1_25CollectiveMainloopFwdSm80ILi8ELi1ELb0EN4cute5tupleIJNS5_1CILi128EEENS7_ILi32EEENS7_ILi256EEEEEELi256ENS_10bfloat16_tEfNS_4arch4Sm80ELb0ELb0ELb0ELb1ELb1ELb1ELb1ELb0EEENS1_21CollectiveEpilogueFwdINS6_IJS8_SA_S9_EEENS6_IJNS7_ILi1EEESI_SI_EEESC_SE_Li256ELb1ELb1ELb0ELb0EEENS1_19SingleTileSchedulerILb1ELb0ELb1ELi128EEEEEEEEEvNT_6ParamsE,"ax",@progbits
	.align	128
.text._ZN7cutlass13device_kernelIN5flash19enable_sm80_to_sm89INS1_16FlashAttnFwdSm80INS1_25CollectiveMainloopFwdSm80ILi8ELi1ELb0EN4cute5tupleIJNS5_1CILi128EEENS7_ILi32EEENS7_ILi256EEEEEELi256ENS_10bfloat16_tEfNS_4arch4Sm80ELb0ELb0ELb0ELb1ELb1ELb1ELb1ELb0EEENS1_21CollectiveEpilogueFwdINS6_IJS8_SA_S9_EEENS6_IJNS7_ILi1EEESI_SI_EEESC_SE_Li256ELb1ELb1ELb0ELb0EEENS1_19SingleTileSchedulerILb1ELb0ELb1ELi128EEEEEEEEEvNT_6ParamsE:
        .type           _ZN7cutlass13device_kernelIN5flash19enable_sm80_to_sm89INS1_16FlashAttnFwdSm80INS1_25CollectiveMainloopFwdSm80ILi8ELi1ELb0EN4cute5tupleIJNS5_1CILi128EEENS7_ILi32EEENS7_ILi256EEEEEELi256ENS_10bfloat16_tEfNS_4arch4Sm80ELb0ELb0ELb0ELb1ELb1ELb1ELb1ELb0EEENS1_21CollectiveEpilogueFwdINS6_IJS8_SA_S9_EEENS6_IJNS7_ILi1EEESI_SI_EEESC_SE_Li256ELb1ELb1ELb0ELb0EEENS1_19SingleTileSchedulerILb1ELb0ELb1ELi128EEEEEEEEEvNT_6ParamsE,@function
        .size           _ZN7cutlass13device_kernelIN5flash19enable_sm80_to_sm89INS1_16FlashAttnFwdSm80INS1_25CollectiveMainloopFwdSm80ILi8ELi1ELb0EN4cute5tupleIJNS5_1CILi128EEENS7_ILi32EEENS7_ILi256EEEEEELi256ENS_10bfloat16_tEfNS_4arch4Sm80ELb0ELb0ELb0ELb1ELb1ELb1ELb1ELb0EEENS1_21CollectiveEpilogueFwdINS6_IJS8_SA_S9_EEENS6_IJNS7_ILi1EEESI_SI_EEESC_SE_Li256ELb1ELb1ELb0ELb0EEENS1_19SingleTileSchedulerILb1ELb0ELb1ELi128EEEEEEEEEvNT_6ParamsE,(.L_x_20 - _ZN7cutlass13device_kernelIN5flash19enable_sm80_to_sm89INS1_16FlashAttnFwdSm80INS1_25CollectiveMainloopFwdSm80ILi8ELi1ELb0EN4cute5tupleIJNS5_1CILi128EEENS7_ILi32EEENS7_ILi256EEEEEELi256ENS_10bfloat16_tEfNS_4arch4Sm80ELb0ELb0ELb0ELb1ELb1ELb1ELb1ELb0EEENS1_21CollectiveEpilogueFwdINS6_IJS8_SA_S9_EEENS6_IJNS7_ILi1EEESI_SI_EEESC_SE_Li256ELb1ELb1ELb0ELb0EEENS1_19SingleTileSchedulerILb1ELb0ELb1ELi128EEEEEEEEEvNT_6ParamsE)
        .other          _ZN7cutlass13device_kernelIN5flash19enable_sm80_to_sm89INS1_16FlashAttnFwdSm80INS1_25CollectiveMainloopFwdSm80ILi8ELi1ELb0EN4cute5tupleIJNS5_1CILi128EEENS7_ILi32EEENS7_ILi256EEEEEELi256ENS_10bfloat16_tEfNS_4arch4Sm80ELb0ELb0ELb0ELb1ELb1ELb1ELb1ELb0EEENS1_21CollectiveEpilogueFwdINS6_IJS8_SA_S9_EEENS6_IJNS7_ILi1EEESI_SI_EEESC_SE_Li256ELb1ELb1ELb0ELb0EEENS1_19SingleTileSchedulerILb1ELb0ELb1ELi128EEEEEEEEEvNT_6ParamsE,@"STO_CUDA_ENTRY STV_DEFAULT"
_ZN7cutlass13device_kernelIN5flash19enable_sm80_to_sm89INS1_16FlashAttnFwdSm80INS1_25CollectiveMainloopFwdSm80ILi8ELi1ELb0EN4cute5tupleIJNS5_1CILi128EEENS7_ILi32EEENS7_ILi256EEEEEELi256ENS_10bfloat16_tEfNS_4arch4Sm80ELb0ELb0ELb0ELb1ELb1ELb1ELb1ELb0EEENS1_21CollectiveEpilogueFwdINS6_IJS8_SA_S9_EEENS6_IJNS7_ILi1EEESI_SI_EEESC_SE_Li256ELb1ELb1ELb0ELb0EEENS1_19SingleTileSchedulerILb1ELb0ELb1ELi128EEEEEEEEEvNT_6ParamsE:
[----:B------:R-:W-:Y:S01]  /*0000*/  LDC R1, c[0x0][0x37c] ;  /* 0x0000df00ff017b82 */ /* 0x000fe20000000800 */
[----:B------:R-:W-:Y:S05]  /*0010*/  EXIT ;  /* 0x000000000000794d */ /* 0x000fea0003800000 */
.L_x_2:
        /* <DEDUP_REMOVED lines=14> */
.L_x_20:


//--------------------- .text._ZN7cutlass13device_kernelIN5flash19enable_sm80_to_sm89INS1_16FlashAttnFwdSm80INS1_25CollectiveMainloopFwdSm80ILi8ELi1ELb1EN4cute5tupleIJNS5_1CILi128EEENS7_ILi48EEENS7_ILi256EEEEEELi256ENS_10bfloat16_tEfNS_4arch4Sm80ELb0ELb1ELb0ELb0ELb1ELb0ELb1ELb0EEENS1_21CollectiveEpilogueFwdINS6_IJS8_SA_S9_EEENS6_IJNS7_ILi1EEESI_SI_EEESC_SE_Li256ELb0ELb1ELb0ELb0EEENS1_19SingleTileSchedulerILb0ELb0ELb1ELi128EEEEEEEEEvNT_6ParamsE --------------------------
	.section	.text._ZN7cutlass13device_kernelIN5flash19enable_sm80_to_sm89INS1_16FlashAttnFwdSm80INS1_25CollectiveMainloopFwdSm80ILi8ELi1ELb1EN4cute5tupleIJNS5_1CILi128EEENS7_ILi48EEENS7_ILi256EEEEEELi256ENS_10bfloat16_tEfNS_4arch4Sm80ELb0ELb1ELb0ELb0ELb1ELb0ELb1ELb0EEENS1_21CollectiveEpilogueFwdINS6_IJS8_SA_S9_EEENS6_IJNS7_ILi1EEESI_SI_EEESC_SE_Li256ELb0ELb1ELb0ELb0EEENS1_19SingleTileSchedulerILb0ELb0ELb1ELi128EEEEEEEEEvNT_6ParamsE,"ax",@progbits
	.align	128
.text._ZN7cutlass13device_kernelIN5flash19enable_sm80_to_sm89INS1_16FlashAttnFwdSm80INS1_25CollectiveMainloopFwdSm80ILi8ELi1ELb1EN4cute5tupleIJNS5_1CILi128EEENS7_ILi48EEENS7_ILi256EEEEEELi256ENS_10bfloat16_tEfNS_4arch4Sm80ELb0ELb1ELb0ELb0ELb1ELb0ELb1ELb0EEENS1_21CollectiveEpilogueFwdINS6_IJS8_SA_S9_EEENS6_IJNS7_ILi1EEESI_SI_EEESC_SE_Li256ELb0ELb1ELb0ELb0EEENS1_19SingleTileSchedulerILb0ELb0ELb1ELi128EEEEEEEEEvNT_6ParamsE:
        .type           _ZN7cutlass13device_kernelIN5flash19enable_sm80_to_sm89INS1_16FlashAttnFwdSm80INS1_25CollectiveMainloopFwdSm80ILi8ELi1ELb1EN4cute5tupleIJNS5_1CILi128EEENS7_ILi48EEENS7_ILi256EEEEEELi256ENS_10bfloat16_tEfNS_4arch4Sm80ELb0ELb1ELb0ELb0ELb1ELb0ELb1ELb0EEENS1_21CollectiveEpilogueFwdINS6_IJS8_SA_S9_EEENS6_IJNS7_ILi1EEESI_SI_EEESC_SE_Li256ELb0ELb1ELb0ELb0EEENS1_19SingleTileSchedulerILb0ELb0ELb1ELi128EEEEEEEEEvNT_6ParamsE,@function
        .size           _ZN7cutlass13device_kernelIN5flash19enable_sm80_to_sm89INS1_16FlashAttnFwdSm80INS1_25CollectiveMainloopFwdSm80ILi8ELi1ELb1EN4cute5tupleIJNS5_1CILi128EEENS7_ILi48EEENS7_ILi256EEEEEELi256ENS_10bfloat16_tEfNS_4arch4Sm80ELb0ELb1ELb0ELb0ELb1ELb0ELb1ELb0EEENS1_21CollectiveEpilogueFwdINS6_IJS8_SA_S9_EEENS6_IJNS7_ILi1EEESI_SI_EEESC_SE_Li256ELb0ELb1ELb0ELb0EEENS1_19SingleTileSchedulerILb0ELb0ELb1ELi128EEEEEEEEEvNT_6ParamsE,(.L_x_21 - _ZN7cutlass13device_kernelIN5flash19enable_sm80_to_sm89INS1_16FlashAttnFwdSm80INS1_25CollectiveMainloopFwdSm80ILi8ELi1ELb1EN4cute5tupleIJNS5_1CILi128EEENS7_ILi48EEENS7_ILi256EEEEEELi256ENS_10bfloat16_tEfNS_4arch4Sm80ELb0ELb1ELb0ELb0ELb1ELb0ELb1ELb0EEENS1_21CollectiveEpilogueFwdINS6_IJS8_SA_S9_EEENS6_IJNS7_ILi1EEESI_SI_EEESC_SE_Li256ELb0ELb1ELb0ELb0EEENS1_19SingleTileSchedulerILb0ELb0ELb1ELi128EEEEEEEEEvNT_6ParamsE)
        .other          _ZN7cutlass13device_kernelIN5flash19enable_sm80_to_sm89INS1_16FlashAttnFwdSm80INS1_25CollectiveMainloopFwdSm80ILi8ELi1ELb1EN4cute5tupleIJNS5_1CILi128EEENS7_ILi48EEENS7_ILi256EEEEEELi256ENS_10bfloat16_tEfNS_4arch4Sm80ELb0ELb1ELb0ELb0ELb1ELb0ELb1ELb0EEENS1_21CollectiveEpilogueFwdINS6_IJS8_SA_S9_EEENS6_IJNS7_ILi1EEESI_SI_EEESC_SE_Li256ELb0ELb1ELb0ELb0EEENS1_19SingleTileSchedulerILb0ELb0ELb1ELi128EEEEEEEEEvNT_6ParamsE,@"STO_CUDA_ENTRY STV_DEFAULT"
_ZN7cutlass13device_kernelIN5flash19enable_sm80_to_sm89INS1_16FlashAttnFwdSm80INS1_25CollectiveMainloopFwdSm80ILi8ELi1ELb1EN4cute5tupleIJNS5_1CILi128EEENS7_ILi48EEENS7_ILi256EEEEEELi256ENS_10bfloat16_tEfNS_4arch4Sm80ELb0ELb1ELb0ELb0ELb1ELb0ELb1ELb0EEENS1_21CollectiveEpilogueFwdINS6_IJS8_SA_S9_EEENS6_IJNS7_ILi1EEESI_SI_EEESC_SE_Li256ELb0ELb1ELb0ELb0EEENS1_19SingleTileSchedulerILb0ELb0ELb1ELi128EEEEEEEEEvNT_6ParamsE:
[----:B------:R-:W-:Y:S01]  /*0000*/  LDC R1, c[0x0][0x37c] ;  /* 0x0000df00ff017b82 */ /* 0x000fe20000000800 */
[----:B------:R-:W-:Y:S05]  /*0010*/  EXIT ;  /* 0x000000000000794d */ /* 0x000fea0003800000 */
.L_x_3:
        /* <DEDUP_REMOVED lines=14> */
.L_x_21:


//--------------------- .text._ZN7cutlass13device_kernelIN5flash19enable_sm80_to_sm89INS1_16FlashAttnFwdSm80INS1_25CollectiveMainloopFwdSm80ILi8ELi1ELb1EN4cute5tupleIJNS5_1CILi128EEENS7_ILi48EEENS7_ILi256EEEEEELi256ENS_10bfloat16_tEfNS_4arch4Sm80ELb0ELb1ELb0ELb1ELb1ELb0ELb1ELb0EEENS1_21CollectiveEpilogueFwdINS6_IJS8_SA_S9_EEENS6_IJNS7_ILi1EEESI_SI_EEESC_SE_Li256ELb1ELb1ELb0ELb0EEENS1_19SingleTileSchedulerILb1ELb0ELb1ELi128EEEEEEEEEvNT_6ParamsE --------------------------
	.section	.text._ZN7cutlass13device_kernelIN5flash19enable_sm80_to_sm89INS1_16FlashAttnFwdSm80INS1_25CollectiveMainloopFwdSm80ILi8ELi1ELb1EN4cute5tupleIJNS5_1CILi128EEENS7_ILi48EEENS7_ILi256EEEEEELi256ENS_10bfloat16_tEfNS_4arch4Sm80ELb0ELb1ELb0ELb1ELb1ELb0ELb1ELb0EEENS1_21CollectiveEpilogueFwdINS6_IJS8_SA_S9_EEENS6_IJNS7_ILi1EEESI_SI_EEESC_SE_Li256ELb1ELb1ELb0ELb0EEENS1_19SingleTileSchedulerILb1ELb0ELb1ELi128EEEEEEEEEvNT_6ParamsE,"ax",@progbits
	.align	128
.text._ZN7cutlass13device_kernelIN5flash19enable_sm80_to_sm89INS1_16FlashAttnFwdSm80INS1_25CollectiveMainloopFwdSm80ILi8ELi1ELb1EN4cute5tupleIJNS5_1CILi128EEENS7_ILi48EEENS7_ILi256EEEEEELi256ENS_10bfloat16_tEfNS_4arch4Sm80ELb0ELb1ELb0ELb1ELb1ELb0ELb1ELb0EEENS1_21CollectiveEpilogueFwdINS6_IJS8_SA_S9_EEENS6_IJNS7_ILi1EEESI_SI_EEESC_SE_Li256ELb1ELb1ELb0ELb0EEENS1_19SingleTileSchedulerILb1ELb0ELb1ELi128EEEEEEEEEvNT_6ParamsE:
        .type           _ZN7cutlass13device_kernelIN5flash19enable_sm80_to_sm89INS1_16FlashAttnFwdSm80INS1_25CollectiveMainloopFwdSm80ILi8ELi1ELb1EN4cute5tupleIJNS5_1CILi128EEENS7_ILi48EEENS7_ILi256EEEEEELi256ENS_10bfloat16_tEfNS_4arch4Sm80ELb0ELb1ELb0ELb1ELb1ELb0ELb1ELb0EEENS1_21CollectiveEpilogueFwdINS6_IJS8_SA_S9_EEENS6_IJNS7_ILi1EEESI_SI_EEESC_SE_Li256ELb1ELb1ELb0ELb0EEENS1_19SingleTileSchedulerILb1ELb0ELb1ELi128EEEEEEEEEvNT_6ParamsE,@function
        .size           _ZN7cutlass13device_kernelIN5flash19enable_sm80_to_sm89INS1_16FlashAttnFwdSm80INS1_25CollectiveMainloopFwdSm80ILi8ELi1ELb1EN4cute5tupleIJNS5_1CILi128EEENS7_ILi48EEENS7_ILi256EEEEEELi256ENS_10bfloat16_tEfNS_4arch4Sm80ELb0ELb1ELb0ELb1ELb1ELb0ELb1ELb0EEENS1_21CollectiveEpilogueFwdINS6_IJS8_SA_S9_EEENS6_IJNS7_ILi1EEESI_SI_EEESC_SE_Li256ELb1ELb1ELb0ELb0EEENS1_19SingleTileSchedulerILb1ELb0ELb1ELi128EEEEEEEEEvNT_6ParamsE,(.L_x_22 - _ZN7cutlass13device_kernelIN5flash19enable_sm80_to_sm89INS1_16FlashAttnFwdSm80INS1_25CollectiveMainloopFwdSm80ILi8ELi1ELb1EN4cute5tupleIJNS5_1CILi128EEENS7_ILi48EEENS7_ILi256EEEEEELi256ENS_10bfloat16_tEfNS_4arch4Sm80ELb0ELb1ELb0ELb1ELb1ELb0ELb1ELb0EEENS1_21CollectiveEpilogueFwdINS6_IJS8_SA_S9_EEENS6_IJNS7_ILi1EEESI_SI_EEESC_SE_Li256ELb1ELb1ELb0ELb0EEENS1_19SingleTileSchedulerILb1ELb0ELb1ELi128EEEEEEEEEvNT_6ParamsE)
        .other          _ZN7cutlass13device_kernelIN5flash19enable_sm80_to_sm89INS1_16FlashAttnFwdSm80INS1_25CollectiveMainloopFwdSm80ILi8ELi1ELb1EN4cute5tupleIJNS5_1CILi128EEENS7_ILi48EEENS7_ILi256EEEEEELi256ENS_10bfloat16_tEfNS_4arch4Sm80ELb0ELb1ELb0ELb1ELb1ELb0ELb1ELb0EEENS1_21CollectiveEpilogueFwdINS6_IJS8_SA_S9_EEENS6_IJNS7_ILi1EEESI_SI_EEESC_SE_Li256ELb1ELb1ELb0ELb0EEENS1_19SingleTileSchedulerILb1ELb0ELb1ELi128EEEEEEEEEvNT_6ParamsE,@"STO_CUDA_ENTRY STV_DEFAULT"
_ZN7cutlass13device_kernelIN5flash19enable_sm80_to_sm89INS1_16FlashAttnFwdSm80INS1_25CollectiveMainloopFwdSm80ILi8ELi1ELb1EN4cute5tupleIJNS5_1CILi128EEENS7_ILi48EEENS7_ILi256EEEEEELi256ENS_10bfloat16_tEfNS_4arch4Sm80ELb0ELb1ELb0ELb1ELb1ELb0ELb1ELb0EEENS1_21CollectiveEpilogueFwdINS6_IJS8_SA_S9_EEENS6_IJNS7_ILi1EEESI_SI_EEESC_SE_Li256ELb1ELb1ELb0ELb0EEENS1_19SingleTileSchedulerILb1ELb0ELb1ELi128EEEEEEEEEvNT_6ParamsE:
[----:B------:R-:W-:Y:S01]  /*0000*/  LDC R1, c[0x0][0x37c] ;  /* 0x0000df00ff017b82 */ /* 0x000fe20000000800 */
[----:B------:R-:W-:Y:S05]  /*0010*/  EXIT ;  /* 0x000000000000794d */ /* 0x000fea0003800000 */
.L_x_4:
        /* <DEDUP_REMOVED lines=14> */
.L_x_22:


//--------------------- .text._ZN7cutlass13device_kernelIN5flash19enable_sm80_to_sm89INS1_16FlashAttnFwdSm80INS1_25CollectiveMainloopFwdSm80ILi8ELi1ELb0EN4cute5tupleIJNS5_1CILi128EEENS7_ILi32EEENS7_ILi256EEEEEELi256ENS_10bfloat16_tEfNS_4arch4Sm80ELb0ELb1ELb0ELb1ELb1ELb1ELb1ELb0EEENS1_21CollectiveEpilogueFwdINS6_IJS8_SA_S9_EEENS6_IJNS7_ILi1EEESI_SI_EEESC_SE_Li256ELb1ELb1ELb0ELb0EEENS1_19SingleTileSchedulerILb1ELb0ELb1ELi128EEEEEEEEEvNT_6ParamsE --------------------------
	.section	.text._ZN7cutlass13device_kernelIN5flash19enable_sm80_to_sm89INS1_16FlashAttnFwdSm80INS1_25CollectiveMainloopFwdSm80ILi8ELi1ELb0EN4cute5tupleIJNS5_1CILi128EEENS7_ILi32EEENS7_ILi256EEEEEELi256ENS_10bfloat16_tEfNS_4arch4Sm80ELb0ELb1ELb0ELb1ELb1ELb1ELb1ELb0EEENS1_21CollectiveEpilogueFwdINS6_IJS8_SA_S9_EEENS6_IJNS7_ILi1EEESI_SI_EEESC_SE_Li256ELb1ELb1ELb0ELb0EEENS1_19SingleTileSchedulerILb1ELb0ELb1ELi128EEEEEEEEEvNT_6ParamsE,"ax",@progbits
	.align	128
.text._ZN7cutlass13device_kernelIN5flash19enable_sm80_to_sm89INS1_16FlashAttnFwdSm80INS1_25CollectiveMainloopFwdSm80ILi8ELi1ELb0EN4cute5tupleIJNS5_1CILi128EEENS7_ILi32EEENS7_ILi256EEEEEELi256ENS_10bfloat16_tEfNS_4arch4Sm80ELb0ELb1ELb0ELb1ELb1ELb1ELb1ELb0EEENS1_21CollectiveEpilogueFwdINS6_IJS8_SA_S9_EEENS6_IJNS7_ILi1EEESI_SI_EEESC_SE_Li256ELb1ELb1ELb0ELb0EEENS1_19SingleTileSchedulerILb1ELb0ELb1ELi128EEEEEEEEEvNT_6ParamsE:
        .type           _ZN7cutlass13device_kernelIN5flash19enable_sm80_to_sm89INS1_16FlashAttnFwdSm80INS1_25CollectiveMainloopFwdSm80ILi8ELi1ELb0EN4cute5tupleIJNS5_1CILi128EEENS7_ILi32EEENS7_ILi256EEEEEELi256ENS_10bfloat16_tEfNS_4arch4Sm80ELb0ELb1ELb0ELb1ELb1ELb1ELb1ELb0EEENS1_21CollectiveEpilogueFwdINS6_IJS8_SA_S9_EEENS6_IJNS7_ILi1EEESI_SI_EEESC_SE_Li256ELb1ELb1ELb0ELb0EEENS1_19SingleTileSchedulerILb1ELb0ELb1ELi128EEEEEEEEEvNT_6ParamsE,@function
        .size           _ZN7cutlass13device_kernelIN5flash19enable_sm80_to_sm89INS1_16FlashAttnFwdSm80INS1_25CollectiveMainloopFwdSm80ILi8ELi1ELb0EN4cute5tupleIJNS5_1CILi128EEENS7_ILi32EEENS7_ILi256EEEEEELi256ENS_10bfloat16_tEfNS_4arch4Sm80ELb0ELb1ELb0ELb1ELb1ELb1ELb1ELb0EEENS1_21CollectiveEpilogueFwdINS6_IJS8_SA_S9_EEENS6_IJNS7_ILi1EEESI_SI_EEESC_SE_Li256ELb1ELb1ELb0ELb0EEENS1_19SingleTileSchedulerILb1ELb0ELb1ELi128EEEEEEEEEvNT_6ParamsE,(.L_x_23 - _ZN7cutlass13device_kernelIN5flash19enable_sm80_to_sm89INS1_16FlashAttnFwdSm80INS1_25CollectiveMainloopFwdSm80ILi8ELi1ELb0EN4cute5tupleIJNS5_1CILi128EEENS7_ILi32EEENS7_ILi256EEEEEELi256ENS_10bfloat16_tEfNS_4arch4Sm80ELb0ELb1ELb0ELb1ELb1ELb1ELb1ELb0EEENS1_21CollectiveEpilogueFwdINS6_IJS8_SA_S9_EEENS6_IJNS7_ILi1EEESI_SI_EEESC_SE_Li256ELb1ELb1ELb0ELb0EEENS1_19SingleTileSchedulerILb1ELb0ELb1ELi128EEEEEEEEEvNT_6ParamsE)
        .other          _ZN7cutlass13device_kernelIN5flash19enable_sm80_to_sm89INS1_16FlashAttnFwdSm80INS1_25CollectiveMainloopFwdSm80ILi8ELi1ELb0EN4cute5tupleIJNS5_1CILi128EEENS7_ILi32EEENS7_ILi256EEEEEELi256ENS_10bfloat16_tEfNS_4arch4Sm80ELb0ELb1ELb0ELb1ELb1ELb1ELb1ELb0EEENS1_21CollectiveEpilogueFwdINS6_IJS8_SA_S9_EEENS6_IJNS7_ILi1EEESI_SI_EEESC_SE_Li256ELb1ELb1ELb0ELb0EEENS1_19SingleTileSchedulerILb1ELb0ELb1ELi128EEEEEEEEEvNT_6ParamsE,@"STO_CUDA_ENTRY STV_DEFAULT"
_ZN7cutlass13device_kernelIN5flash19enable_sm80_to_sm89INS1_16FlashAttnFwdSm80INS1_25CollectiveMainloopFwdSm80ILi8ELi1ELb0EN4cute5tupleIJNS5_1CILi128EEENS7_ILi32EEENS7_ILi256EEEEEELi256ENS_10bfloat16_tEfNS_4arch4Sm80ELb0ELb1ELb0ELb1ELb1ELb1ELb1ELb0EEENS1_21CollectiveEpilogueFwdINS6_IJS8_SA_S9_EEENS6_IJNS7_ILi1EEESI_SI_EEESC_SE_Li256ELb1ELb1ELb0ELb0EEENS1_19SingleTileSchedulerILb1ELb0ELb1ELi128EEEEEEEEEvNT_6ParamsE:
[----:B------:R-:W-:Y:S01]  /*0000*/  LDC R1, c[0x0][0x37c] ;  /* 0x0000df00ff017b82 */ /* 0x000fe20000000800 */
[----:B------:R-:W-:Y:S05]  /*0010*/  EXIT ;  /* 0x000000000000794d */ /* 0x000fea0003800000 */
.L_x_5:
        /* <DEDUP_REMOVED lines=14> */
.L_x_23:


//--------------------- .text._ZN7cutlass13device_kernelIN5flash19enable_sm80_to_sm89INS1_16FlashAttnFwdSm80INS1_25CollectiveMainloopFwdSm80ILi8ELi1ELb1EN4cute5tupleIJNS5_1CILi128EEENS7_ILi64EEENS7_ILi256EEEEEELi256ENS_10bfloat16_tEfNS_4arch4Sm80ELb1ELb0ELb0ELb0ELb1ELb0ELb1ELb0EEENS1_21CollectiveEpilogueFwdINS6_IJS8_SA_S9_EEENS6_IJNS7_ILi1EEESI_SI_EEESC_SE_Li256ELb0ELb1ELb0ELb0EEENS1_30DynamicPersistentTileSchedulerILi256ELi256ELb0ELb1ELb0EEEEEEEEEvNT_6ParamsE --------------------------
	.section	.text._ZN7cutlass13device_kernelIN5flash19enable_sm80_to_sm89INS1_16FlashAttnFwdSm80INS1_25CollectiveMainloopFwdSm80ILi8ELi1ELb1EN4cute5tupleIJNS5_1CILi128EEENS7_ILi64EEENS7_ILi256EEEEEELi256ENS_10bfloat16_tEfNS_4arch4Sm80ELb1ELb0ELb0ELb0ELb1ELb0ELb1ELb0EEENS1_21CollectiveEpilogueFwdINS6_IJS8_SA_S9_EEENS6_IJNS7_ILi1EEESI_SI_EEESC_SE_Li256ELb0ELb1ELb0ELb0EEENS1_30DynamicPersistentTileSchedulerILi256ELi256ELb0ELb1ELb0EEEEEEEEEvNT_6ParamsE,"ax",@progbits
	.align	128
.text._ZN7cutlass13device_kernelIN5flash19enable_sm80_to_sm89INS1_16FlashAttnFwdSm80INS1_25CollectiveMainloopFwdSm80ILi8ELi1ELb1EN4cute5tupleIJNS5_1CILi128EEENS7_ILi64EEENS7_ILi256EEEEEELi256ENS_10bfloat16_tEfNS_4arch4Sm80ELb1ELb0ELb0ELb0ELb1ELb0ELb1ELb0EEENS1_21CollectiveEpilogueFwdINS6_IJS8_SA_S9_EEENS6_IJNS7_ILi1EEESI_SI_EEESC_SE_Li256ELb0ELb1ELb0ELb0EEENS1_30DynamicPersistentTileSchedulerILi256ELi256ELb0ELb1ELb0EEEEEEEEEvNT_6ParamsE:
        .type           _ZN7cutlass13device_kernelIN5flash19enable_sm80_to_sm89INS1_16FlashAttnFwdSm80INS1_25CollectiveMainloopFwdSm80ILi8ELi1ELb1EN4cute5tupleIJNS5_1CILi128EEENS7_ILi64EEENS7_ILi256EEEEEELi256ENS_10bfloat16_tEfNS_4arch4Sm80ELb1ELb0ELb0ELb0ELb1ELb0ELb1ELb0EEENS1_21CollectiveEpilogueFwdINS6_IJS8_SA_S9_EEENS6_IJNS7_ILi1EEESI_SI_EEESC_SE_Li256ELb0ELb1ELb0ELb0EEENS1_30DynamicPersistentTileSchedulerILi256ELi256ELb0ELb1ELb0EEEEEEEEEvNT_6ParamsE,@function
        .size           _ZN7cutlass13device_kernelIN5flash19enable_sm80_to_sm89INS1_16FlashAttnFwdSm80INS1_25CollectiveMainloopFwdSm80ILi8ELi1ELb1EN4cute5tupleIJNS5_1CILi128EEENS7_ILi64EEENS7_ILi256EEEEEELi256ENS_10bfloat16_tEfNS_4arch4Sm80ELb1ELb0ELb0ELb0ELb1ELb0ELb1ELb0EEENS1_21CollectiveEpilogueFwdINS6_IJS8_SA_S9_EEENS6_IJNS7_ILi1EEESI_SI_EEESC_SE_Li256ELb0ELb1ELb0ELb0EEENS1_30DynamicPersistentTileSchedulerILi256ELi256ELb0ELb1ELb0EEEEEEEEEvNT_6ParamsE,(.L_x_24 - _ZN7cutlass13device_kernelIN5flash19enable_sm80_to_sm89INS1_16FlashAttnFwdSm80INS1_25CollectiveMainloopFwdSm80ILi8ELi1ELb1EN4cute5tupleIJNS5_1CILi128EEENS7_ILi64EEENS7_ILi256EEEEEELi256ENS_10bfloat16_tEfNS_4arch4Sm80ELb1ELb0ELb0ELb0ELb1ELb0ELb1ELb0EEENS1_21CollectiveEpilogueFwdINS6_IJS8_SA_S9_EEENS6_IJNS7_ILi1EEESI_SI_EEESC_SE_Li256ELb0ELb1ELb0ELb0EEENS1_30DynamicPersistentTileSchedulerILi256ELi256ELb0ELb1ELb0EEEEEEEEEvNT_6ParamsE)
        .other          _ZN7cutlass13device_kernelIN5flash19enable_sm80_to_sm89INS1_16FlashAttnFwdSm80INS1_25CollectiveMainloopFwdSm80ILi8ELi1ELb1EN4cute5tupleIJNS5_1CILi128EEENS7_ILi64EEENS7_ILi256EEEEEELi256ENS_10bfloat16_tEfNS_4arch4Sm80ELb1ELb0ELb0ELb0ELb1ELb0ELb1ELb0EEENS1_21CollectiveEpilogueFwdINS6_IJS8_SA_S9_EEENS6_IJNS7_ILi1EEESI_SI_EEESC_SE_Li256ELb0ELb1ELb0ELb0EEENS1_30DynamicPersistentTileSchedulerILi256ELi256ELb0ELb1ELb0EEEEEEEEEvNT_6ParamsE,@"STO_CUDA_ENTRY STV_DEFAULT"
_ZN7cutlass13device_kernelIN5flash19enable_sm80_to_sm89INS1_16FlashAttnFwdSm80INS1_25CollectiveMainloopFwdSm80ILi8ELi1ELb1EN4cute5tupleIJNS5_1CILi128EEENS7_ILi64EEENS7_ILi256EEEEEELi256ENS_10bfloat16_tEfNS_4arch4Sm80ELb1ELb0ELb0ELb0ELb1ELb0ELb1ELb0EEENS1_21CollectiveEpilogueFwdINS6_IJS8_SA_S9_EEENS6_IJNS7_ILi1EEESI_SI_EEESC_SE_Li256ELb0ELb1ELb0ELb0EEENS1_30DynamicPersistentTileSchedulerILi256ELi256ELb0ELb1ELb0EEEEEEEEEvNT_6ParamsE:
[----:B------:R-:W-:Y:S01]  /*0000*/  LDC R1, c[0x0][0x37c] ;  /* 0x0000df00ff017b82 */ /* 0x000fe20000000800 */
[----:B------:R-:W-:Y:S05]  /*0010*/  EXIT ;  /* 0x000000000000794d */ /* 0x000fea0003800000 */
.L_x_6:
        /* <DEDUP_REMOVED lines=14> */
.L_x_24:


//--------------------- .text._ZN7cutlass13device_kernelIN5flash19enable_sm80_to_sm89INS1_16FlashAttnFwdSm80INS1_25CollectiveMainloopFwdSm80ILi8ELi1ELb1EN4cute5tupleIJNS5_1CILi128EEENS7_ILi64EEENS7_ILi256EEEEEELi256ENS_10bfloat16_tEfNS_4arch4Sm80ELb1ELb0ELb0ELb1ELb1ELb0ELb1ELb0EEENS1_21CollectiveEpilogueFwdINS6_IJS8_SA_S9_EEENS6_IJNS7_ILi1EEESI_SI_EEESC_SE_Li256ELb1ELb1ELb0ELb0EEENS1_19SingleTileSchedulerILb1ELb0ELb1ELi128EEEEEEEEEvNT_6ParamsE --------------------------
	.section	.text._ZN7cutlass13device_kernelIN5flash19enable_sm80_to_sm89INS1_16FlashAttnFwdSm80INS1_25CollectiveMainloopFwdSm80ILi8ELi1ELb1EN4cute5tupleIJNS5_1CILi128EEENS7_ILi64EEENS7_ILi256EEEEEELi256ENS_10bfloat16_tEfNS_4arch4Sm80ELb1ELb0ELb0ELb1ELb1ELb0ELb1ELb0EEENS1_21CollectiveEpilogueFwdINS6_IJS8_SA_S9_EEENS6_IJNS7_ILi1EEESI_SI_EEESC_SE_Li256ELb1ELb1ELb0ELb0EEENS1_19SingleTileSchedulerILb1ELb0ELb1ELi128EEEEEEEEEvNT_6ParamsE,"ax",@progbits
	.align	128
.text._ZN7cutlass13device_kernelIN5flash19enable_sm80_to_sm89INS1_16FlashAttnFwdSm80INS1_25CollectiveMainloopFwdSm80ILi8ELi1ELb1EN4cute5tupleIJNS5_1CILi128EEENS7_ILi64EEENS7_ILi256EEEEEELi256ENS_10bfloat16_tEfNS_4arch4Sm80ELb1ELb0ELb0ELb1ELb1ELb0ELb1ELb0EEENS1_21CollectiveEpilogueFwdINS6_IJS8_SA_S9_EEENS6_IJNS7_ILi1EEESI_SI_EEESC_SE_Li256ELb1ELb1ELb0ELb0EEENS1_19SingleTileSchedulerILb1ELb0ELb1ELi128EEEEEEEEEvNT_6ParamsE:
        .type           _ZN7cutlass13device_kernelIN5flash19enable_sm80_to_sm89INS1_16FlashAttnFwdSm80INS1_25CollectiveMainloopFwdSm80ILi8ELi1ELb1EN4cute5tupleIJNS5_1CILi128EEENS7_ILi64EEENS7_ILi256EEEEEELi256ENS_10bfloat16_tEfNS_4arch4Sm80ELb1ELb0ELb0ELb1ELb1ELb0ELb1ELb0EEENS1_21CollectiveEpilogueFwdINS6_IJS8_SA_S9_EEENS6_IJNS7_ILi1EEESI_SI_EEESC_SE_Li256ELb1ELb1ELb0ELb0EEENS1_19SingleTileSchedulerILb1ELb0ELb1ELi128EEEEEEEEEvNT_6ParamsE,@function
        .size           _ZN7cutlass13device_kernelIN5flash19enable_sm80_to_sm89INS1_16FlashAttnFwdSm80INS1_25CollectiveMainloopFwdSm80ILi8ELi1ELb1EN4cute5tupleIJNS5_1CILi128EEENS7_ILi64EEENS7_ILi256EEEEEELi256ENS_10bfloat16_tEfNS_4arch4Sm80ELb1ELb0ELb0ELb1ELb1ELb0ELb1ELb0EEENS1_21CollectiveEpilogueFwdINS6_IJS8_SA_S9_EEENS6_IJNS7_ILi1EEESI_SI_EEESC_SE_Li256ELb1ELb1ELb0ELb0EEENS1_19SingleTileSchedulerILb1ELb0ELb1ELi128EEEEEEEEEvNT_6ParamsE,(.L_x_25 - _ZN7cutlass13device_kernelIN5flash19enable_sm80_to_sm89INS1_16FlashAttnFwdSm80INS1_25CollectiveMainloopFwdSm80ILi8ELi1ELb1EN4cute5tupleIJNS5_1CILi128EEENS7_ILi64EEENS7_ILi256EEEEEELi256ENS_10bfloat16_tEfNS_4arch4Sm80ELb1ELb0ELb0ELb1ELb1ELb0ELb1ELb0EEENS1_21CollectiveEpilogueFwdINS6_IJS8_SA_S9_EEENS6_IJNS7_ILi1EEESI_SI_EEESC_SE_Li256ELb1ELb1ELb0ELb0EEENS1_19SingleTileSchedulerILb1ELb0ELb1ELi128EEEEEEEEEvNT_6ParamsE)
        .other          _ZN7cutlass13device_kernelIN5flash19enable_sm80_to_sm89INS1_16FlashAttnFwdSm80INS1_25CollectiveMainloopFwdSm80ILi8ELi1ELb1EN4cute5tupleIJNS5_1CILi128EEENS7_ILi64EEENS7_ILi256EEEEEELi256ENS_10bfloat16_tEfNS_4arch4Sm80ELb1ELb0ELb0ELb1ELb1ELb0ELb1ELb0EEENS1_21CollectiveEpilogueFwdINS6_IJS8_SA_S9_EEENS6_IJNS7_ILi1EEESI_SI_EEESC_SE_Li256ELb1ELb1ELb0ELb0EEENS1_19SingleTileSchedulerILb1ELb0ELb1ELi128EEEEEEEEEvNT_6ParamsE,@"STO_CUDA_ENTRY STV_DEFAULT"
_ZN7cutlass13device_kernelIN5flash19enable_sm80_to_sm89INS1_16FlashAttnFwdSm80INS1_25CollectiveMainloopFwdSm80ILi8ELi1ELb1EN4cute5tupleIJNS5_1CILi128EEENS7_ILi64EEENS7_ILi256EEEEEELi256ENS_10bfloat16_tEfNS_4arch4Sm80ELb1ELb0ELb0ELb1ELb1ELb0ELb1ELb0EEENS1_21CollectiveEpilogueFwdINS6_IJS8_SA_S9_EEENS6_IJNS7_ILi1EEESI_SI_EEESC_SE_Li256ELb1ELb1ELb0ELb0EEENS1_19SingleTileSchedulerILb1ELb0ELb1ELi128EEEEEEEEEvNT_6ParamsE:
[----:B------:R-:W-:Y:S01]  /*0000*/  LDC R1, c[0x0][0x37c] ;  /* 0x0000df00ff017b82 */ /* 0x000fe20000000800 */
[----:B------:R-:W-:Y:S05]  /*0010*/  EXIT ;  /* 0x000000000000794d */ /* 0x000fea0003800000 */
.L_x_7:
        /* <DEDUP_REMOVED lines=14> */
.L_x_25:


//--------------------- .text._ZN7cutlass13device_kernelIN5flash19enable_sm80_to_sm89INS1_16FlashAttnFwdSm80INS1_25CollectiveMainloopFwdSm80ILi8ELi1ELb0EN4cute5tupleIJNS5_1CILi128EEENS7_ILi32EEENS7_ILi256EEEEEELi256ENS_10bfloat16_tEfNS_4arch4Sm80ELb1ELb0ELb0ELb1ELb1ELb1ELb1ELb0EEENS1_21CollectiveEpilogueFwdINS6_IJS8_SA_S9_EEENS6_IJNS7_ILi1EEESI_SI_EEESC_SE_Li256ELb1ELb1ELb0ELb0EEENS1_19SingleTileSchedulerILb1ELb0ELb1ELi128EEEEEEEEEvNT_6ParamsE --------------------------
	.section	.text._ZN7cutlass13device_kernelIN5flash19enable_sm80_to_sm89INS1_16FlashAttnFwdSm80INS1_25CollectiveMainloopFwdSm80ILi8ELi1ELb0EN4cute5tupleIJNS5_1CILi128EEENS7_ILi32EEENS7_ILi256EEEEEELi256ENS_10bfloat16_tEfNS_4arch4Sm80ELb1ELb0ELb0ELb1ELb1ELb1ELb1ELb0EEENS1_21CollectiveEpilogueFwdINS6_IJS8_SA_S9_EEENS6_IJNS7_ILi1EEESI_SI_EEESC_SE_Li256ELb1ELb1ELb0ELb0EEENS1_19SingleTileSchedulerILb1ELb0ELb1ELi128EEEEEEEEEvNT_6ParamsE,"ax",@progbits
	.align	128
.text._ZN7cutlass13device_kernelIN5flash19enable_sm80_to_sm89INS1_16FlashAttnFwdSm80INS1_25CollectiveMainloopFwdSm80ILi8ELi1ELb0EN4cute5tupleIJNS5_1CILi128EEENS7_ILi32EEENS7_ILi256EEEEEELi256ENS_10bfloat16_tEfNS_4arch4Sm80ELb1ELb0ELb0ELb1ELb1ELb1ELb1ELb0EEENS1_21CollectiveEpilogueFwdINS6_IJS8_SA_S9_EEENS6_IJNS7_ILi1EEESI_SI_EEESC_SE_Li256ELb1ELb1ELb0ELb0EEENS1_19SingleTileSchedulerILb1ELb0ELb1ELi128EEEEEEEEEvNT_6ParamsE:
        .type           _ZN7cutlass13device_kernelIN5flash19enable_sm80_to_sm89INS1_16FlashAttnFwdSm80INS1_25CollectiveMainloopFwdSm80ILi8ELi1ELb0EN4cute5tupleIJNS5_1CILi128EEENS7_ILi32EEENS7_ILi256EEEEEELi256ENS_10bfloat16_tEfNS_4arch4Sm80ELb1ELb0ELb0ELb1ELb1ELb1ELb1ELb0EEENS1_21CollectiveEpilogueFwdINS6_IJS8_SA_S9_EEENS6_IJNS7_ILi1EEESI_SI_EEESC_SE_Li256ELb1ELb1ELb0ELb0EEENS1_19SingleTileSchedulerILb1ELb0ELb1ELi128EEEEEEEEEvNT_6ParamsE,@function
        .size           _ZN7cutlass13device_kernelIN5flash19enable_sm80_to_sm89INS1_16FlashAttnFwdSm80INS1_25CollectiveMainloopFwdSm80ILi8ELi1ELb0EN4cute5tupleIJNS5_1CILi128EEENS7_ILi32EEENS7_ILi256EEEEEELi256ENS_10bfloat16_tEfNS_4arch4Sm80ELb1ELb0ELb0ELb1ELb1ELb1ELb1ELb0EEENS1_21CollectiveEpilogueFwdINS6_IJS8_SA_S9_EEENS6_IJNS7_ILi1EEESI_SI_EEESC_SE_Li256ELb1ELb1ELb0ELb0EEENS1_19SingleTileSchedulerILb1ELb0ELb1ELi128EEEEEEEEEvNT_6ParamsE,(.L_x_26 - _ZN7cutlass13device_kernelIN5flash19enable_sm80_to_sm89INS1_16FlashAttnFwdSm80INS1_25CollectiveMainloopFwdSm80ILi8ELi1ELb0EN4cute5tupleIJNS5_1CILi128EEENS7_ILi32EEENS7_ILi256EEEEEELi256ENS_10bfloat16_tEfNS_4arch4Sm80ELb1ELb0ELb0ELb1ELb1ELb1ELb1ELb0EEENS1_21CollectiveEpilogueFwdINS6_IJS8_SA_S9_EEENS6_IJNS7_ILi1EEESI_SI_EEESC_SE_Li256ELb1ELb1ELb0ELb0EEENS1_19SingleTileSchedulerILb1ELb0ELb1ELi128EEEEEEEEEvNT_6ParamsE)
        .other          _ZN7cutlass13device_kernelIN5flash19enable_sm80_to_sm89INS1_16FlashAttnFwdSm80INS1_25CollectiveMainloopFwdSm80ILi8ELi1ELb0EN4cute5tupleIJNS5_1CILi128EEENS7_ILi32EEENS7_ILi256EEEEEELi256ENS_10bfloat16_tEfNS_4arch4Sm80ELb1ELb0ELb0ELb1ELb1ELb1ELb1ELb0EEENS1_21CollectiveEpilogueFwdINS6_IJS8_SA_S9_EEENS6_IJNS7_ILi1EEESI_SI_EEESC_SE_Li256ELb1ELb1ELb0ELb0EEENS1_19SingleTileSchedulerILb1ELb0ELb1ELi128EEEEEEEEEvNT_6ParamsE,@"STO_CUDA_ENTRY STV_DEFAULT"
_ZN7cutlass13device_kernelIN5flash19enable_sm80_to_sm89INS1_16FlashAttnFwdSm80INS1_25CollectiveMainloopFwdSm80ILi8ELi1ELb0EN4cute5tupleIJNS5_1CILi128EEENS7_ILi32EEENS7_ILi256EEEEEELi256ENS_10bfloat16_tEfNS_4arch4Sm80ELb1ELb0ELb0ELb1ELb1ELb1ELb1ELb0EEENS1_21CollectiveEpilogueFwdINS6_IJS8_SA_S9_EEENS6_IJNS7_ILi1EEESI_SI_EEESC_SE_Li256ELb1ELb1ELb0ELb0EEENS1_19SingleTileSchedulerILb1ELb0ELb1ELi128EEEEEEEEEvNT_6ParamsE:
[----:B------:R-:W-:Y:S01]  /*0000*/  LDC R1, c[0x0][0x37c] ;  /* 0x0000df00ff017b82 */ /* 0x000fe20000000800 */
[----:B------:R-:W-:Y:S05]  /*0010*/  EXIT ;  /* 0x000000000000794d */ /* 0x000fea0003800000 */
.L_x_8:
        /* <DEDUP_REMOVED lines=14> */
.L_x_26:


//--------------------- .text._ZN7cutlass13device_kernelIN5flash19enable_sm80_to_sm89INS1_16FlashAttnFwdSm80INS1_25CollectiveMainloopFwdSm80ILi8ELi1ELb0EN4cute5tupleIJNS5_1CILi128EEENS7_ILi96EEENS7_ILi256EEEEEELi256ENS_10bfloat16_tEfNS_4arch4Sm80ELb0ELb0ELb0ELb0ELb1ELb0ELb1ELb0EEENS1_21CollectiveEpilogueFwdINS6_IJS8_SA_S9_EEENS6_IJNS7_ILi1EEESI_SI_EEESC_SE_Li256ELb0ELb1ELb0ELb0EEENS1_19SingleTileSchedulerILb0ELb0ELb1ELi128EEEEEEEEEvNT_6ParamsE --------------------------
	.section	.text._ZN7cutlass13device_kernelIN5flash19enable_sm80_to_sm89INS1_16FlashAttnFwdSm80INS1_25CollectiveMainloopFwdSm80ILi8ELi1ELb0EN4cute5tupleIJNS5_1CILi128EEENS7_ILi96EEENS7_ILi256EEEEEELi256ENS_10bfloat16_tEfNS_4arch4Sm80ELb0ELb0ELb0ELb0ELb1ELb0ELb1ELb0EEENS1_21CollectiveEpilogueFwdINS6_IJS8_SA_S9_EEENS6_IJNS7_ILi1EEESI_SI_EEESC_SE_Li256ELb0ELb1ELb0ELb0EEENS1_19SingleTileSchedulerILb0ELb0ELb1ELi128EEEEEEEEEvNT_6ParamsE,"ax",@progbits
	.align	128
.text._ZN7cutlass13device_kernelIN5flash19enable_sm80_to_sm89INS1_16FlashAttnFwdSm80INS1_25CollectiveMainloopFwdSm80ILi8ELi1ELb0EN4cute5tupleIJNS5_1CILi128EEENS7_ILi96EEENS7_ILi256EEEEEELi256ENS_10bfloat16_tEfNS_4arch4Sm80ELb0ELb0ELb0ELb0ELb1ELb0ELb1ELb0EEENS1_21CollectiveEpilogueFwdINS6_IJS8_SA_S9_EEENS6_IJNS7_ILi1EEESI_SI_EEESC_SE_Li256ELb0ELb1ELb0ELb0EEENS1_19SingleTileSchedulerILb0ELb0ELb1ELi128EEEEEEEEEvNT_6ParamsE:
        .type           _ZN7cutlass13device_kernelIN5flash19enable_sm80_to_sm89INS1_16FlashAttnFwdSm80INS1_25CollectiveMainloopFwdSm80ILi8ELi1ELb0EN4cute5tupleIJNS5_1CILi128EEENS7_ILi96EEENS7_ILi256EEEEEELi256ENS_10bfloat16_tEfNS_4arch4Sm80ELb0ELb0ELb0ELb0ELb1ELb0ELb1ELb0EEENS1_21CollectiveEpilogueFwdINS6_IJS8_SA_S9_EEENS6_IJNS7_ILi1EEESI_SI_EEESC_SE_Li256ELb0ELb1ELb0ELb0EEENS1_19SingleTileSchedulerILb0ELb0ELb1ELi128EEEEEEEEEvNT_6ParamsE,@function
        .size           _ZN7cutlass13device_kernelIN5flash19enable_sm80_to_sm89INS1_16FlashAttnFwdSm80INS1_25CollectiveMainloopFwdSm80ILi8ELi1ELb0EN4cute5tupleIJNS5_1CILi128EEENS7_ILi96EEENS7_ILi256EEEEEELi256ENS_10bfloat16_tEfNS_4arch4Sm80ELb0ELb0ELb0ELb0ELb1ELb0ELb1ELb0EEENS1_21CollectiveEpilogueFwdINS6_IJS8_SA_S9_EEENS6_IJNS7_ILi1EEESI_SI_EEESC_SE_Li256ELb0ELb1ELb0ELb0EEENS1_19SingleTileSchedulerILb0ELb0ELb1ELi128EEEEEEEEEvNT_6ParamsE,(.L_x_27 - _ZN7cutlass13device_kernelIN5flash19enable_sm80_to_sm89INS1_16FlashAttnFwdSm80INS1_25CollectiveMainloopFwdSm80ILi8ELi1ELb0EN4cute5tupleIJNS5_1CILi128EEENS7_ILi96EEENS7_ILi256EEEEEELi256ENS_10bfloat16_tEfNS_4arch4Sm80ELb0ELb0ELb0ELb0ELb1ELb0ELb1ELb0EEENS1_21CollectiveEpilogueFwdINS6_IJS8_SA_S9_EEENS6_IJNS7_ILi1EEESI_SI_EEESC_SE_Li256ELb0ELb1ELb0ELb0EEENS1_19SingleTileSchedulerILb0ELb0ELb1ELi128EEEEEEEEEvNT_6ParamsE)
        .other          _ZN7cutlass13device_kernelIN5flash19enable_sm80_to_sm89INS1_16FlashAttnFwdSm80INS1_25CollectiveMainloopFwdSm80ILi8ELi1ELb0EN4cute5tupleIJNS5_1CILi128EEENS7_ILi96EEENS7_ILi256EEEEEELi256ENS_10bfloat16_tEfNS_4arch4Sm80ELb0ELb0ELb0ELb0ELb1ELb0ELb1ELb0EEENS1_21CollectiveEpilogueFwdINS6_IJS8_SA_S9_EEENS6_IJNS7_ILi1EEESI_SI_EEESC_SE_Li256ELb0ELb1ELb0ELb0EEENS1_19SingleTileSchedulerILb0ELb0ELb1ELi128EEEEEEEEEvNT_6ParamsE,@"STO_CUDA_ENTRY STV_DEFAULT"
_ZN7cutlass13device_kernelIN5flash19enable_sm80_to_sm89INS1_16FlashAttnFwdSm80INS1_25CollectiveMainloopFwdSm80ILi8ELi1ELb0EN4cute5tupleIJNS5_1CILi128EEENS7_ILi96EEENS7_ILi256EEEEEELi256ENS_10bfloat16_tEfNS_4arch4Sm80ELb0ELb0ELb0ELb0ELb1ELb0ELb1ELb0EEENS1_21CollectiveEpilogueFwdINS6_IJS8_SA_S9_EEENS6_IJNS7_ILi1EEESI_SI_EEESC_SE_Li256ELb0ELb1ELb0ELb0EEENS1_19SingleTileSchedulerILb0ELb0ELb1ELi128EEEEEEEEEvNT_6ParamsE:
[----:B------:R-:W-:Y:S01]  /*0000*/  LDC R1, c[0x0][0x37c] ;  /* 0x0000df00ff017b82 */ /* 0x000fe20000000800 */
[----:B------:R-:W-:Y:S05]  /*0010*/  EXIT ;  /* 0x000000000000794d */ /* 0x000fea0003800000 */
.L_x_9:
        /* <DEDUP_REMOVED lines=14> */
.L_x_27:


//--------------------- .text._ZN7cutlass13device_kernelIN5flash19enable_sm80_to_sm89INS1_16FlashAttnFwdSm80INS1_25CollectiveMainloopFwdSm80ILi8ELi1ELb0EN4cute5tupleIJNS5_1CILi128EEENS7_ILi96EEENS7_ILi256EEEEEELi256ENS_10bfloat16_tEfNS_4arch4Sm80ELb0ELb0ELb0ELb1ELb1ELb0ELb1ELb0EEENS1_21CollectiveEpilogueFwdINS6_IJS8_SA_S9_EEENS6_IJNS7_ILi1EEESI_SI_EEESC_SE_Li256ELb1ELb1ELb0ELb0EEENS1_19SingleTileSchedulerILb1ELb0ELb1ELi128EEEEEEEEEvNT_6ParamsE --------------------------
	.section	.text._ZN7cutlass13device_kernelIN5flash19enable_sm80_to_sm89INS1_16FlashAttnFwdSm80INS1_25CollectiveMainloopFwdSm80ILi8ELi1ELb0EN4cute5tupleIJNS5_1CILi128EEENS7_ILi96EEENS7_ILi256EEEEEELi256ENS_10bfloat16_tEfNS_4arch4Sm80ELb0ELb0ELb0ELb1ELb1ELb0ELb1ELb0EEENS1_21CollectiveEpilogueFwdINS6_IJS8_SA_S9_EEENS6_IJNS7_ILi1EEESI_SI_EEESC_SE_Li256ELb1ELb1ELb0ELb0EEENS1_19SingleTileSchedulerILb1ELb0ELb1ELi128EEEEEEEEEvNT_6ParamsE,"ax",@progbits
	.align	128
.text._ZN7cutlass13device_kernelIN5flash19enable_sm80_to_sm89INS1_16FlashAttnFwdSm80INS1_25CollectiveMainloopFwdSm80ILi8ELi1ELb0EN4cute5tupleIJNS5_1CILi128EEENS7_ILi96EEENS7_ILi256EEEEEELi256ENS_10bfloat16_tEfNS_4arch4Sm80ELb0ELb0ELb0ELb1ELb1ELb0ELb1ELb0EEENS1_21CollectiveEpilogueFwdINS6_IJS8_SA_S9_EEENS6_IJNS7_ILi1EEESI_SI_EEESC_SE_Li256ELb1ELb1ELb0ELb0EEENS1_19SingleTileSchedulerILb1ELb0ELb1ELi128EEEEEEEEEvNT_6ParamsE:
        .type           _ZN7cutlass13device_kernelIN5flash19enable_sm80_to_sm89INS1_16FlashAttnFwdSm80INS1_25CollectiveMainloopFwdSm80ILi8ELi1ELb0EN4cute5tupleIJNS5_1CILi128EEENS7_ILi96EEENS7_ILi256EEEEEELi256ENS_10bfloat16_tEfNS_4arch4Sm80ELb0ELb0ELb0ELb1ELb1ELb0ELb1ELb0EEENS1_21CollectiveEpilogueFwdINS6_IJS8_SA_S9_EEENS6_IJNS7_ILi1EEESI_SI_EEESC_SE_Li256ELb1ELb1ELb0ELb0EEENS1_19SingleTileSchedulerILb1ELb0ELb1ELi128EEEEEEEEEvNT_6ParamsE,@function
        .size           _ZN7cutlass13device_kernelIN5flash19enable_sm80_to_sm89INS1_16FlashAttnFwdSm80INS1_25CollectiveMainloopFwdSm80ILi8ELi1ELb0EN4cute5tupleIJNS5_1CILi128EEENS7_ILi96EEENS7_ILi256EEEEEELi256ENS_10bfloat16_tEfNS_4arch4Sm80ELb0ELb0ELb0ELb1ELb1ELb0ELb1ELb0EEENS1_21CollectiveEpilogueFwdINS6_IJS8_SA_S9_EEENS6_IJNS7_ILi1EEESI_SI_EEESC_SE_Li256ELb1ELb1ELb0ELb0EEENS1_19SingleTileSchedulerILb1ELb0ELb1ELi128EEEEEEEEEvNT_6ParamsE,(.L_x_28 - _ZN7cutlass13device_kernelIN5flash19enable_sm80_to_sm89INS1_16FlashAttnFwdSm80INS1_25CollectiveMainloopFwdSm80ILi8ELi1ELb0EN4cute5tupleIJNS5_1CILi128EEENS7_ILi96EEENS7_ILi256EEEEEELi256ENS_10bfloat16_tEfNS_4arch4Sm80ELb0ELb0ELb0ELb1ELb1ELb0ELb1ELb0EEENS1_21CollectiveEpilogueFwdINS6_IJS8_SA_S9_EEENS6_IJNS7_ILi1EEESI_SI_EEESC_SE_Li256ELb1ELb1ELb0ELb0EEENS1_19SingleTileSchedulerILb1ELb0ELb1ELi128EEEEEEEEEvNT_6ParamsE)
        .other          _ZN7cutlass13device_kernelIN5flash19enable_sm80_to_sm89INS1_16FlashAttnFwdSm80INS1_25CollectiveMainloopFwdSm80ILi8ELi1ELb0EN4cute5tupleIJNS5_1CILi128EEENS7_ILi96EEENS7_ILi256EEEEEELi256ENS_10bfloat16_tEfNS_4arch4Sm80ELb0ELb0ELb0ELb1ELb1ELb0ELb1ELb0EEENS1_21CollectiveEpilogueFwdINS6_IJS8_SA_S9_EEENS6_IJNS7_ILi1EEESI_SI_EEESC_SE_Li256ELb1ELb1ELb0ELb0EEENS1_19SingleTileSchedulerILb1ELb0ELb1ELi128EEEEEEEEEvNT_6ParamsE,@"STO_CUDA_ENTRY STV_DEFAULT"
_ZN7cutlass13device_kernelIN5flash19enable_sm80_to_sm89INS1_16FlashAttnFwdSm80INS1_25CollectiveMainloopFwdSm80ILi8ELi1ELb0EN4cute5tupleIJNS5_1CILi128EEENS7_ILi96EEENS7_ILi256EEEEEELi256ENS_10bfloat16_tEfNS_4arch4Sm80ELb0ELb0ELb0ELb1ELb1ELb0ELb1ELb0EEENS1_21CollectiveEpilogueFwdINS6_IJS8_SA_S9_EEENS6_IJNS7_ILi1EEESI_SI_EEESC_SE_Li256ELb1ELb1ELb0ELb0EEENS1_19SingleTileSchedulerILb1ELb0ELb1ELi128EEEEEEEEEvNT_6ParamsE:
[----:B------:R-:W-:Y:S01]  /*0000*/  LDC R1, c[0x0][0x37c] ;  /* 0x0000df00ff017b82 */ /* 0x000fe20000000800 */
[----:B------:R-:W-:Y:S05]  /*0010*/  EXIT ;  /* 0x000000000000794d */ /* 0x000fea0003800000 */
.L_x_10:
        /* <DEDUP_REMOVED lines=14> */
.L_x_28:


//--------------------- .text._ZN7cutlass13device_kernelIN5flash19enable_sm80_to_sm89INS1_16FlashAttnFwdSm80INS1_25CollectiveMainloopFwdSm80ILi8ELi1ELb0EN4cute5tupleIJNS5_1CILi128EEENS7_ILi48EEENS7_ILi256EEEEEELi256ENS_10bfloat16_tEfNS_4arch4Sm80ELb0ELb0ELb0ELb1ELb1ELb1ELb1ELb0EEENS1_21CollectiveEpilogueFwdINS6_IJS8_SA_S9_EEENS6_IJNS7_ILi1EEESI_SI_EEESC_SE_Li256ELb1ELb1ELb0ELb0EEENS1_19SingleTileSchedulerILb1ELb0ELb1ELi128EEEEEEEEEvNT_6ParamsE --------------------------
	.section	.text._ZN7cutlass13device_kernelIN5flash19enable_sm80_to_sm89INS1_16FlashAttnFwdSm80INS1_25CollectiveMainloopFwdSm80ILi8ELi1ELb0EN4cute5tupleIJNS5_1CILi128EEENS7_ILi48EEENS7_ILi256EEEEEELi256ENS_10bfloat16_tEfNS_4arch4Sm80ELb0ELb0ELb0ELb1ELb1ELb1ELb1ELb0EEENS1_21CollectiveEpilogueFwdINS6_IJS8_SA_S9_EEENS6_IJNS7_ILi1EEESI_SI_EEESC_SE_Li256ELb1ELb1ELb0ELb0EEENS1_19SingleTileSchedulerILb1ELb0ELb1ELi128EEEEEEEEEvNT_6ParamsE,"ax",@progbits
	.align	128
.text._ZN7cutlass13device_kernelIN5flash19enable_sm80_to_sm89INS1_16FlashAttnFwdSm80INS1_25CollectiveMainloopFwdSm80ILi8ELi1ELb0EN4cute5tupleIJNS5_1CILi128EEENS7_ILi48EEENS7_ILi256EEEEEELi256ENS_10bfloat16_tEfNS_4arch4Sm80ELb0ELb0ELb0ELb1ELb1ELb1ELb1ELb0EEENS1_21CollectiveEpilogueFwdINS6_IJS8_SA_S9_EEENS6_IJNS7_ILi1EEESI_SI_EEESC_SE_Li256ELb1ELb1ELb0ELb0EEENS1_19SingleTileSchedulerILb1ELb0ELb1ELi128EEEEEEEEEvNT_6ParamsE:
        .type           _ZN7cutlass13device_kernelIN5flash19enable_sm80_to_sm89INS1_16FlashAttnFwdSm80INS1_25CollectiveMainloopFwdSm80ILi8ELi1ELb0EN4cute5tupleIJNS5_1CILi128EEENS7_ILi48EEENS7_ILi256EEEEEELi256ENS_10bfloat16_tEfNS_4arch4Sm80ELb0ELb0ELb0ELb1ELb1ELb1ELb1ELb0EEENS1_21CollectiveEpilogueFwdINS6_IJS8_SA_S9_EEENS6_IJNS7_ILi1EEESI_SI_EEESC_SE_Li256ELb1ELb1ELb0ELb0EEENS1_19SingleTileSchedulerILb1ELb0ELb1ELi128EEEEEEEEEvNT_6ParamsE,@function
        .size           _ZN7cutlass13device_kernelIN5flash19enable_sm80_to_sm89INS1_16FlashAttnFwdSm80INS1_25CollectiveMainloopFwdSm80ILi8ELi1ELb0EN4cute5tupleIJNS5_1CILi128EEENS7_ILi48EEENS7_ILi256EEEEEELi256ENS_10bfloat16_tEfNS_4arch4Sm80ELb0ELb0ELb0ELb1ELb1ELb1ELb1ELb0EEENS1_21CollectiveEpilogueFwdINS6_IJS8_SA_S9_EEENS6_IJNS7_ILi1EEESI_SI_EEESC_SE_Li256ELb1ELb1ELb0ELb0EEENS1_19SingleTileSchedulerILb1ELb0ELb1ELi128EEEEEEEEEvNT_6ParamsE,(.L_x_29 - _ZN7cutlass13device_kernelIN5flash19enable_sm80_to_sm89INS1_16FlashAttnFwdSm80INS1_25CollectiveMainloopFwdSm80ILi8ELi1ELb0EN4cute5tupleIJNS5_1CILi128EEENS7_ILi48EEENS7_ILi256EEEEEELi256ENS_10bfloat16_tEfNS_4arch4Sm80ELb0ELb0ELb0ELb1ELb1ELb1ELb1ELb0EEENS1_21CollectiveEpilogueFwdINS6_IJS8_SA_S9_EEENS6_IJNS7_ILi1EEESI_SI_EEESC_SE_Li256ELb1ELb1ELb0ELb0EEENS1_19SingleTileSchedulerILb1ELb0ELb1ELi128EEEEEEEEEvNT_6ParamsE)
        .other          _ZN7cutlass13device_kernelIN5flash19enable_sm80_to_sm89INS1_16FlashAttnFwdSm80INS1_25CollectiveMainloopFwdSm80ILi8ELi1ELb0EN4cute5tupleIJNS5_1CILi128EEENS7_ILi48EEENS7_ILi256EEEEEELi256ENS_10bfloat16_tEfNS_4arch4Sm80ELb0ELb0ELb0ELb1ELb1ELb1ELb1ELb0EEENS1_21CollectiveEpilogueFwdINS6_IJS8_SA_S9_EEENS6_IJNS7_ILi1EEESI_SI_EEESC_SE_Li256ELb1ELb1ELb0ELb0EEENS1_19SingleTileSchedulerILb1ELb0ELb1ELi128EEEEEEEEEvNT_6ParamsE,@"STO_CUDA_ENTRY STV_DEFAULT"
_ZN7cutlass13device_kernelIN5flash19enable_sm80_to_sm89INS1_16FlashAttnFwdSm80INS1_25CollectiveMainloopFwdSm80ILi8ELi1ELb0EN4cute5tupleIJNS5_1CILi128EEENS7_ILi48EEENS7_ILi256EEEEEELi256ENS_10bfloat16_tEfNS_4arch4Sm80ELb0ELb0ELb0ELb1ELb1ELb1ELb1ELb0EEENS1_21CollectiveEpilogueFwdINS6_IJS8_SA_S9_EEENS6_IJNS7_ILi1EEESI_SI_EEESC_SE_Li256ELb1ELb1ELb0ELb0EEENS1_19SingleTileSchedulerILb1ELb0ELb1ELi128EEEEEEEEEvNT_6ParamsE:
[----:B------:R-:W-:Y:S01]  /*0000*/  LDC R1, c[0x0][0x37c] ;  /* 0x0000df00ff017b82 */ /* 0x000fe20000000800 */
[----:B------:R-:W-:Y:S05]  /*0010*/  EXIT ;  /* 0x000000000000794d */ /* 0x000fea0003800000 */
.L_x_11:
        /* <DEDUP_REMOVED lines=14> */
.L_x_29:


//--------------------- .text._ZN7cutlass13device_kernelIN5flash19enable_sm80_to_sm89INS1_16FlashAttnFwdSm80INS1_25CollectiveMainloopFwdSm80ILi8ELi1ELb0EN4cute5tupleIJNS5_1CILi128EEENS7_ILi64EEENS7_ILi256EEEEEELi256ENS_10bfloat16_tEfNS_4arch4Sm80ELb0ELb1ELb0ELb0ELb1ELb0ELb1ELb0EEENS1_21CollectiveEpilogueFwdINS6_IJS8_SA_S9_EEENS6_IJNS7_ILi1EEESI_SI_EEESC_SE_Li256ELb0ELb1ELb0ELb0EEENS1_19SingleTileSchedulerILb0ELb0ELb1ELi128EEEEEEEEEvNT_6ParamsE --------------------------
	.section	.text._ZN7cutlass13device_kernelIN5flash19enable_sm80_to_sm89INS1_16FlashAttnFwdSm80INS1_25CollectiveMainloopFwdSm80ILi8ELi1ELb0EN4cute5tupleIJNS5_1CILi128EEENS7_ILi64EEENS7_ILi256EEEEEELi256ENS_10bfloat16_tEfNS_4arch4Sm80ELb0ELb1ELb0ELb0ELb1ELb0ELb1ELb0EEENS1_21CollectiveEpilogueFwdINS6_IJS8_SA_S9_EEENS6_IJNS7_ILi1EEESI_SI_EEESC_SE_Li256ELb0ELb1ELb0ELb0EEENS1_19SingleTileSchedulerILb0ELb0ELb1ELi128EEEEEEEEEvNT_6ParamsE,"ax",@progbits
	.align	128
.text._ZN7cutlass13device_kernelIN5flash19enable_sm80_to_sm89INS1_16FlashAttnFwdSm80INS1_25CollectiveMainloopFwdSm80ILi8ELi1ELb0EN4cute5tupleIJNS5_1CILi128EEENS7_ILi64EEENS7_ILi256EEEEEELi256ENS_10bfloat16_tEfNS_4arch4Sm80ELb0ELb1ELb0ELb0ELb1ELb0ELb1ELb0EEENS1_21CollectiveEpilogueFwdINS6_IJS8_SA_S9_EEENS6_IJNS7_ILi1EEESI_SI_EEESC_SE_Li256ELb0ELb1ELb0ELb0EEENS1_19SingleTileSchedulerILb0ELb0ELb1ELi128EEEEEEEEEvNT_6ParamsE:
        .type           _ZN7cutlass13device_kernelIN5flash19enable_sm80_to_sm89INS1_16FlashAttnFwdSm80INS1_25CollectiveMainloopFwdSm80ILi8ELi1ELb0EN4cute5tupleIJNS5_1CILi128EEENS7_ILi64EEENS7_ILi256EEEEEELi256ENS_10bfloat16_tEfNS_4arch4Sm80ELb0ELb1ELb0ELb0ELb1ELb0ELb1ELb0EEENS1_21CollectiveEpilogueFwdINS6_IJS8_SA_S9_EEENS6_IJNS7_ILi1EEESI_SI_EEESC_SE_Li256ELb0ELb1ELb0ELb0EEENS1_19SingleTileSchedulerILb0ELb0ELb1ELi128EEEEEEEEEvNT_6ParamsE,@function
        .size           _ZN7cutlass13device_kernelIN5flash19enable_sm80_to_sm89INS1_16FlashAttnFwdSm80INS1_25CollectiveMainloopFwdSm80ILi8ELi1ELb0EN4cute5tupleIJNS5_1CILi128EEENS7_ILi64EEENS7_ILi256EEEEEELi256ENS_10bfloat16_tEfNS_4arch4Sm80ELb0ELb1ELb0ELb0ELb1ELb0ELb1ELb0EEENS1_21CollectiveEpilogueFwdINS6_IJS8_SA_S9_EEENS6_IJNS7_ILi1EEESI_SI_EEESC_SE_Li256ELb0ELb1ELb0ELb0EEENS1_19SingleTileSchedulerILb0ELb0ELb1ELi128EEEEEEEEEvNT_6ParamsE,(.L_x_30 - _ZN7cutlass13device_kernelIN5flash19enable_sm80_to_sm89INS1_16FlashAttnFwdSm80INS1_25CollectiveMainloopFwdSm80ILi8ELi1ELb0EN4cute5tupleIJNS5_1CILi128EEENS7_ILi64EEENS7_ILi256EEEEEELi256ENS_10bfloat16_tEfNS_4arch4Sm80ELb0ELb1ELb0ELb0ELb1ELb0ELb1ELb0EEENS1_21CollectiveEpilogueFwdINS6_IJS8_SA_S9_EEENS6_IJNS7_ILi1EEESI_SI_EEESC_SE_Li256ELb0ELb1ELb0ELb0EEENS1_19SingleTileSchedulerILb0ELb0ELb1ELi128EEEEEEEEEvNT_6ParamsE)
        .other          _ZN7cutlass13device_kernelIN5flash19enable_sm80_to_sm89INS1_16FlashAttnFwdSm80INS1_25CollectiveMainloopFwdSm80ILi8ELi1ELb0EN4cute5tupleIJNS5_1CILi128EEENS7_ILi64EEENS7_ILi256EEEEEELi256ENS_10bfloat16_tEfNS_4arch4Sm80ELb0ELb1ELb0ELb0ELb1ELb0ELb1ELb0EEENS1_21CollectiveEpilogueFwdINS6_IJS8_SA_S9_EEENS6_IJNS7_ILi1EEESI_SI_EEESC_SE_Li256ELb0ELb1ELb0ELb0EEENS1_19SingleTileSchedulerILb0ELb0ELb1ELi128EEEEEEEEEvNT_6ParamsE,@"STO_CUDA_ENTRY STV_DEFAULT"
_ZN7cutlass13device_kernelIN5flash19enable_sm80_to_sm89INS1_16FlashAttnFwdSm80INS1_25CollectiveMainloopFwdSm80ILi8ELi1ELb0EN4cute5tupleIJNS5_1CILi128EEENS7_ILi64EEENS7_ILi256EEEEEELi256ENS_10bfloat16_tEfNS_4arch4Sm80ELb0ELb1ELb0ELb0ELb1ELb0ELb1ELb0EEENS1_21CollectiveEpilogueFwdINS6_IJS8_SA_S9_EEENS6_IJNS7_ILi1EEESI_SI_EEESC_SE_Li256ELb0ELb1ELb0ELb0EEENS1_19SingleTileSchedulerILb0ELb0ELb1ELi128EEEEEEEEEvNT_6ParamsE:
[----:B------:R-:W-:Y:S01]  /*0000*/  LDC R1, c[0x0][0x37c] ;  /* 0x0000df00ff017b82 */ /* 0x000fe20000000800 */
[----:B------:R-:W-:Y:S05]  /*0010*/  EXIT ;  /* 0x000000000000794d */ /* 0x000fea0003800000 */
.L_x_12:
        /* <DEDUP_REMOVED lines=14> */
.L_x_30:


//--------------------- .text._ZN7cutlass13device_kernelIN5flash19enable_sm80_to_sm89INS1_16FlashAttnFwdSm80INS1_25CollectiveMainloopFwdSm80ILi8ELi1ELb0EN4cute5tupleIJNS5_1CILi128EEENS7_ILi64EEENS7_ILi256EEEEEELi256ENS_10bfloat16_tEfNS_4arch4Sm80ELb0ELb1ELb0ELb1ELb1ELb0ELb1ELb0EEENS1_21CollectiveEpilogueFwdINS6_IJS8_SA_S9_EEENS6_IJNS7_ILi1EEESI_SI_EEESC_SE_Li256ELb1ELb1ELb0ELb0EEENS1_19SingleTileSchedulerILb1ELb0ELb1ELi128EEEEEEEEEvNT_6ParamsE --------------------------
	.section	.text._ZN7cutlass13device_kernelIN5flash19enable_sm80_to_sm89INS1_16FlashAttnFwdSm80INS1_25CollectiveMainloopFwdSm80ILi8ELi1ELb0EN4cute5tupleIJNS5_1CILi128EEENS7_ILi64EEENS7_ILi256EEEEEELi256ENS_10bfloat16_tEfNS_4arch4Sm80ELb0ELb1ELb0ELb1ELb1ELb0ELb1ELb0EEENS1_21CollectiveEpilogueFwdINS6_IJS8_SA_S9_EEENS6_IJNS7_ILi1EEESI_SI_EEESC_SE_Li256ELb1ELb1ELb0ELb0EEENS1_19SingleTileSchedulerILb1ELb0ELb1ELi128EEEEEEEEEvNT_6ParamsE,"ax",@progbits
	.align	128
.text._ZN7cutlass13device_kernelIN5flash19enable_sm80_to_sm89INS1_16FlashAttnFwdSm80INS1_25CollectiveMainloopFwdSm80ILi8ELi1ELb0EN4cute5tupleIJNS5_1CILi128EEENS7_ILi64EEENS7_ILi256EEEEEELi256ENS_10bfloat16_tEfNS_4arch4Sm80ELb0ELb1ELb0ELb1ELb1ELb0ELb1ELb0EEENS1_21CollectiveEpilogueFwdINS6_IJS8_SA_S9_EEENS6_IJNS7_ILi1EEESI_SI_EEESC_SE_Li256ELb1ELb1ELb0ELb0EEENS1_19SingleTileSchedulerILb1ELb0ELb1ELi128EEEEEEEEEvNT_6ParamsE:
        .type           _ZN7cutlass13device_kernelIN5flash19enable_sm80_to_sm89INS1_16FlashAttnFwdSm80INS1_25CollectiveMainloopFwdSm80ILi8ELi1ELb0EN4cute5tupleIJNS5_1CILi128EEENS7_ILi64EEENS7_ILi256EEEEEELi256ENS_10bfloat16_tEfNS_4arch4Sm80ELb0ELb1ELb0ELb1ELb1ELb0ELb1ELb0EEENS1_21CollectiveEpilogueFwdINS6_IJS8_SA_S9_EEENS6_IJNS7_ILi1EEESI_SI_EEESC_SE_Li256ELb1ELb1ELb0ELb0EEENS1_19SingleTileSchedulerILb1ELb0ELb1ELi128EEEEEEEEEvNT_6ParamsE,@function
        .size           _ZN7cutlass13device_kernelIN5flash19enable_sm80_to_sm89INS1_16FlashAttnFwdSm80INS1_25CollectiveMainloopFwdSm80ILi8ELi1ELb0EN4cute5tupleIJNS5_1CILi128EEENS7_ILi64EEENS7_ILi256EEEEEELi256ENS_10bfloat16_tEfNS_4arch4Sm80ELb0ELb1ELb0ELb1ELb1ELb0ELb1ELb0EEENS1_21CollectiveEpilogueFwdINS6_IJS8_SA_S9_EEENS6_IJNS7_ILi1EEESI_SI_EEESC_SE_Li256ELb1ELb1ELb0ELb0EEENS1_19SingleTileSchedulerILb1ELb0ELb1ELi128EEEEEEEEEvNT_6ParamsE,(.L_x_31 - _ZN7cutlass13device_kernelIN5flash19enable_sm80_to_sm89INS1_16FlashAttnFwdSm80INS1_25CollectiveMainloopFwdSm80ILi8ELi1ELb0EN4cute5tupleIJNS5_1CILi128EEENS7_ILi64EEENS7_ILi256EEEEEELi256ENS_10bfloat16_tEfNS_4arch4Sm80ELb0ELb1ELb0ELb1ELb1ELb0ELb1ELb0EEENS1_21CollectiveEpilogueFwdINS6_IJS8_SA_S9_EEENS6_IJNS7_ILi1EEESI_SI_EEESC_SE_Li256ELb1ELb1ELb0ELb0EEENS1_19SingleTileSchedulerILb1ELb0ELb1ELi128EEEEEEEEEvNT_6ParamsE)
        .other          _ZN7cutlass13device_kernelIN5flash19enable_sm80_to_sm89INS1_16FlashAttnFwdSm80INS1_25CollectiveMainloopFwdSm80ILi8ELi1ELb0EN4cute5tupleIJNS5_1CILi128EEENS7_ILi64EEENS7_ILi256EEEEEELi256ENS_10bfloat16_tEfNS_4arch4Sm80ELb0ELb1ELb0ELb1ELb1ELb0ELb1ELb0EEENS1_21CollectiveEpilogueFwdINS6_IJS8_SA_S9_EEENS6_IJNS7_ILi1EEESI_SI_EEESC_SE_Li256ELb1ELb1ELb0ELb0EEENS1_19SingleTileSchedulerILb1ELb0ELb1ELi128EEEEEEEEEvNT_6ParamsE,@"STO_CUDA_ENTRY STV_DEFAULT"
_ZN7cutlass13device_kernelIN5flash19enable_sm80_to_sm89INS1_16FlashAttnFwdSm80INS1_25CollectiveMainloopFwdSm80ILi8ELi1ELb0EN4cute5tupleIJNS5_1CILi128EEENS7_ILi64EEENS7_ILi256EEEEEELi256ENS_10bfloat16_tEfNS_4arch4Sm80ELb0ELb1ELb0ELb1ELb1ELb0ELb1ELb0EEENS1_21CollectiveEpilogueFwdINS6_IJS8_SA_S9_EEENS6_IJNS7_ILi1EEESI_SI_EEESC_SE_Li256ELb1ELb1ELb0ELb0EEENS1_19SingleTileSchedulerILb1ELb0ELb1ELi128EEEEEEEEEvNT_6ParamsE:
[----:B------:R-:W-:Y:S01]  /*0000*/  LDC R1, c[0x0][0x37c] ;  /* 0x0000df00ff017b82 */ /* 0x000fe20000000800 */
[----:B------:R-:W-:Y:S05]  /*0010*/  EXIT ;  /* 0x000000000000794d */ /* 0x000fea0003800000 */
.L_x_13:
        /* <DEDUP_REMOVED lines=14> */
.L_x_31:


//--------------------- .text._ZN7cutlass13device_kernelIN5flash19enable_sm80_to_sm89INS1_16FlashAttnFwdSm80INS1_25CollectiveMainloopFwdSm80ILi8ELi1ELb0EN4cute5tupleIJNS5_1CILi128EEENS7_ILi48EEENS7_ILi256EEEEEELi256ENS_10bfloat16_tEfNS_4arch4Sm80ELb0ELb1ELb0ELb1ELb1ELb1ELb1ELb0EEENS1_21CollectiveEpilogueFwdINS6_IJS8_SA_S9_EEENS6_IJNS7_ILi1EEESI_SI_EEESC_SE_Li256ELb1ELb1ELb0ELb0EEENS1_19SingleTileSchedulerILb1ELb0ELb1ELi128EEEEEEEEEvNT_6ParamsE --------------------------
	.section	.text._ZN7cutlass13device_kernelIN5flash19enable_sm80_to_sm89INS1_16FlashAttnFwdSm80INS1_25CollectiveMainloopFwdSm80ILi8ELi1ELb0EN4cute5tupleIJNS5_1CILi128EEENS7_ILi48EEENS7_ILi256EEEEEELi256ENS_10bfloat16_tEfNS_4arch4Sm80ELb0ELb1ELb0ELb1ELb1ELb1ELb1ELb0EEENS1_21CollectiveEpilogueFwdINS6_IJS8_SA_S9_EEENS6_IJNS7_ILi1EEESI_SI_EEESC_SE_Li256ELb1ELb1ELb0ELb0EEENS1_19SingleTileSchedulerILb1ELb0ELb1ELi128EEEEEEEEEvNT_6ParamsE,"ax",@progbits
	.align	128
.text._ZN7cutlass13device_kernelIN5flash19enable_sm80_to_sm89INS1_16FlashAttnFwdSm80INS1_25CollectiveMainloopFwdSm80ILi8ELi1ELb0EN4cute5tupleIJNS5_1CILi128EEENS7_ILi48EEENS7_ILi256EEEEEELi256ENS_10bfloat16_tEfNS_4arch4Sm80ELb0ELb1ELb0ELb1ELb1ELb1ELb1ELb0EEENS1_21CollectiveEpilogueFwdINS6_IJS8_SA_S9_EEENS6_IJNS7_ILi1EEESI_SI_EEESC_SE_Li256ELb1ELb1ELb0ELb0EEENS1_19SingleTileSchedulerILb1ELb0ELb1ELi128EEEEEEEEEvNT_6ParamsE:
        .type           _ZN7cutlass13device_kernelIN5flash19enable_sm80_to_sm89INS1_16FlashAttnFwdSm80INS1_25CollectiveMainloopFwdSm80ILi8ELi1ELb0EN4cute5tupleIJNS5_1CILi128EEENS7_ILi48EEENS7_ILi256EEEEEELi256ENS_10bfloat16_tEfNS_4arch4Sm80ELb0ELb1ELb0ELb1ELb1ELb1ELb1ELb0EEENS1_21CollectiveEpilogueFwdINS6_IJS8_SA_S9_EEENS6_IJNS7_ILi1EEESI_SI_EEESC_SE_Li256ELb1ELb1ELb0ELb0EEENS1_19SingleTileSchedulerILb1ELb0ELb1ELi128EEEEEEEEEvNT_6ParamsE,@function
        .size           _ZN7cutlass13device_kernelIN5flash19enable_sm80_to_sm89INS1_16FlashAttnFwdSm80INS1_25CollectiveMainloopFwdSm80ILi8ELi1ELb0EN4cute5tupleIJNS5_1CILi128EEENS7_ILi48EEENS7_ILi256EEEEEELi256ENS_10bfloat16_tEfNS_4arch4Sm80ELb0ELb1ELb0ELb1ELb1ELb1ELb1ELb0EEENS1_21CollectiveEpilogueFwdINS6_IJS8_SA_S9_EEENS6_IJNS7_ILi1EEESI_SI_EEESC_SE_Li256ELb1ELb1ELb0ELb0EEENS1_19SingleTileSchedulerILb1ELb0ELb1ELi128EEEEEEEEEvNT_6ParamsE,(.L_x_32 - _ZN7cutlass13device_kernelIN5flash19enable_sm80_to_sm89INS1_16FlashAttnFwdSm80INS1_25CollectiveMainloopFwdSm80ILi8ELi1ELb0EN4cute5tupleIJNS5_1CILi128EEENS7_ILi48EEENS7_ILi256EEEEEELi256ENS_10bfloat16_tEfNS_4arch4Sm80ELb0ELb1ELb0ELb1ELb1ELb1ELb1ELb0EEENS1_21CollectiveEpilogueFwdINS6_IJS8_SA_S9_EEENS6_IJNS7_ILi1EEESI_SI_EEESC_SE_Li256ELb1ELb1ELb0ELb0EEENS1_19SingleTileSchedulerILb1ELb0ELb1ELi128EEEEEEEEEvNT_6ParamsE)
        .other          _ZN7cutlass13device_kernelIN5flash19enable_sm80_to_sm89INS1_16FlashAttnFwdSm80INS1_25CollectiveMainloopFwdSm80ILi8ELi1ELb0EN4cute5tupleIJNS5_1CILi128EEENS7_ILi48EEENS7_ILi256EEEEEELi256ENS_10bfloat16_tEfNS_4arch4Sm80ELb0ELb1ELb0ELb1ELb1ELb1ELb1ELb0EEENS1_21CollectiveEpilogueFwdINS6_IJS8_SA_S9_EEENS6_IJNS7_ILi1EEESI_SI_EEESC_SE_Li256ELb1ELb1ELb0ELb0EEENS1_19SingleTileSchedulerILb1ELb0ELb1ELi128EEEEEEEEEvNT_6ParamsE,@"STO_CUDA_ENTRY STV_DEFAULT"
_ZN7cutlass13device_kernelIN5flash19enable_sm80_to_sm89INS1_16FlashAttnFwdSm80INS1_25CollectiveMainloopFwdSm80ILi8ELi1ELb0EN4cute5tupleIJNS5_1CILi128EEENS7_ILi48EEENS7_ILi256EEEEEELi256ENS_10bfloat16_tEfNS_4arch4Sm80ELb0ELb1ELb0ELb1ELb1ELb1ELb1ELb0EEENS1_21CollectiveEpilogueFwdINS6_IJS8_SA_S9_EEENS6_IJNS7_ILi1EEESI_SI_EEESC_SE_Li256ELb1ELb1ELb0ELb0EEENS1_19SingleTileSchedulerILb1ELb0ELb1ELi128EEEEEEEEEvNT_6ParamsE:
[----:B------:R-:W-:Y:S01]  /*0000*/  LDC R1, c[0x0][0x37c] ;  /* 0x0000df00ff017b82 */ /* 0x000fe20000000800 */
[----:B------:R-:W-:Y:S05]  /*0010*/  EXIT ;  /* 0x000000000000794d */ /* 0x000fea0003800000 */
.L_x_14:
        /* <DEDUP_REMOVED lines=14> */
.L_x_32:


//--------------------- .text._ZN7cutlass13device_kernelIN5flash19enable_sm80_to_sm89INS1_16FlashAttnFwdSm80INS1_25CollectiveMainloopFwdSm80ILi8ELi1ELb0EN4cute5tupleIJNS5_1CILi128EEENS7_ILi96EEENS7_ILi256EEEEEELi256ENS_10bfloat16_tEfNS_4arch4Sm80ELb1ELb0ELb0ELb0ELb1ELb0ELb1ELb0EEENS1_21CollectiveEpilogueFwdINS6_IJS8_SA_S9_EEENS6_IJNS7_ILi1EEESI_SI_EEESC_SE_Li256ELb0ELb1ELb0ELb0EEENS1_30DynamicPersistentTileSchedulerILi256ELi256ELb0ELb1ELb0EEEEEEEEEvNT_6ParamsE --------------------------
	.section	.text._ZN7cutlass13device_kernelIN5flash19enable_sm80_to_sm89INS1_16FlashAttnFwdSm80INS1_25CollectiveMainloopFwdSm80ILi8ELi1ELb0EN4cute5tupleIJNS5_1CILi128EEENS7_ILi96EEENS7_ILi256EEEEEELi256ENS_10bfloat16_tEfNS_4arch4Sm80ELb1ELb0ELb0ELb0ELb1ELb0ELb1ELb0EEENS1_21CollectiveEpilogueFwdINS6_IJS8_SA_S9_EEENS6_IJNS7_ILi1EEESI_SI_EEESC_SE_Li256ELb0ELb1ELb0ELb0EEENS1_30DynamicPersistentTileSchedulerILi256ELi256ELb0ELb1ELb0EEEEEEEEEvNT_6ParamsE,"ax",@progbits
	.align	128
.text._ZN7cutlass13device_kernelIN5flash19enable_sm80_to_sm89INS1_16FlashAttnFwdSm80INS1_25CollectiveMainloopFwdSm80ILi8ELi1ELb0EN4cute5tupleIJNS5_1CILi128EEENS7_ILi96EEENS7_ILi256EEEEEELi256ENS_10bfloat16_tEfNS_4arch4Sm80ELb1ELb0ELb0ELb0ELb1ELb0ELb1ELb0EEENS1_21CollectiveEpilogueFwdINS6_IJS8_SA_S9_EEENS6_IJNS7_ILi1EEESI_SI_EEESC_SE_Li256ELb0ELb1ELb0ELb0EEENS1_30DynamicPersistentTileSchedulerILi256ELi256ELb0ELb1ELb0EEEEEEEEEvNT_6ParamsE:
        .type           _ZN7cutlass13device_kernelIN5flash19enable_sm80_to_sm89INS1_16FlashAttnFwdSm80INS1_25CollectiveMainloopFwdSm80ILi8ELi1ELb0EN4cute5tupleIJNS5_1CILi128EEENS7_ILi96EEENS7_ILi256EEEEEELi256ENS_10bfloat16_tEfNS_4arch4Sm80ELb1ELb0ELb0ELb0ELb1ELb0ELb1ELb0EEENS1_21CollectiveEpilogueFwdINS6_IJS8_SA_S9_EEENS6_IJNS7_ILi1EEESI_SI_EEESC_SE_Li256ELb0ELb1ELb0ELb0EEENS1_30DynamicPersistentTileSchedulerILi256ELi256ELb0ELb1ELb0EEEEEEEEEvNT_6ParamsE,@function
        .size           _ZN7cutlass13device_kernelIN5flash19enable_sm80_to_sm89INS1_16FlashAttnFwdSm80INS1_25CollectiveMainloopFwdSm80ILi8ELi1ELb0EN4cute5tupleIJNS5_1CILi128EEENS7_ILi96EEENS7_ILi256EEEEEELi256ENS_10bfloat16_tEfNS_4arch4Sm80ELb1ELb0ELb0ELb0ELb1ELb0ELb1ELb0EEENS1_21CollectiveEpilogueFwdINS6_IJS8_SA_S9_EEENS6_IJNS7_ILi1EEESI_SI_EEESC_SE_Li256ELb0ELb1ELb0ELb0EEENS1_30DynamicPersistentTileSchedulerILi256ELi256ELb0ELb1ELb0EEEEEEEEEvNT_6ParamsE,(.L_x_33 - _ZN7cutlass13device_kernelIN5flash19enable_sm80_to_sm89INS1_16FlashAttnFwdSm80INS1_25CollectiveMainloopFwdSm80ILi8ELi1ELb0EN4cute5tupleIJNS5_1CILi128EEENS7_ILi96EEENS7_ILi256EEEEEELi256ENS_10bfloat16_tEfNS_4arch4Sm80ELb1ELb0ELb0ELb0ELb1ELb0ELb1ELb0EEENS1_21CollectiveEpilogueFwdINS6_IJS8_SA_S9_EEENS6_IJNS7_ILi1EEESI_SI_EEESC_SE_Li256ELb0ELb1ELb0ELb0EEENS1_30DynamicPersistentTileSchedulerILi256ELi256ELb0ELb1ELb0EEEEEEEEEvNT_6ParamsE)
        .other          _ZN7cutlass13device_kernelIN5flash19enable_sm80_to_sm89INS1_16FlashAttnFwdSm80INS1_25CollectiveMainloopFwdSm80ILi8ELi1ELb0EN4cute5tupleIJNS5_1CILi128EEENS7_ILi96EEENS7_ILi256EEEEEELi256ENS_10bfloat16_tEfNS_4arch4Sm80ELb1ELb0ELb0ELb0ELb1ELb0ELb1ELb0EEENS1_21CollectiveEpilogueFwdINS6_IJS8_SA_S9_EEENS6_IJNS7_ILi1EEESI_SI_EEESC_SE_Li256ELb0ELb1ELb0ELb0EEENS1_30DynamicPersistentTileSchedulerILi256ELi256ELb0ELb1ELb0EEEEEEEEEvNT_6ParamsE,@"STO_CUDA_ENTRY STV_DEFAULT"
_ZN7cutlass13device_kernelIN5flash19enable_sm80_to_sm89INS1_16FlashAttnFwdSm80INS1_25CollectiveMainloopFwdSm80ILi8ELi1ELb0EN4cute5tupleIJNS5_1CILi128EEENS7_ILi96EEENS7_ILi256EEEEEELi256ENS_10bfloat16_tEfNS_4arch4Sm80ELb1ELb0ELb0ELb0ELb1ELb0ELb1ELb0EEENS1_21CollectiveEpilogueFwdINS6_IJS8_SA_S9_EEENS6_IJNS7_ILi1EEESI_SI_EEESC_SE_Li256ELb0ELb1ELb0ELb0EEENS1_30DynamicPersistentTileSchedulerILi256ELi256ELb0ELb1ELb0EEEEEEEEEvNT_6ParamsE:
[----:B------:R-:W-:Y:S01]  /*0000*/  LDC R1, c[0x0][0x37c] ;  /* 0x0000df00ff017b82 */ /* 0x000fe20000000800 */
[----:B------:R-:W-:Y:S05]  /*0010*/  EXIT ;  /* 0x000000000000794d */ /* 0x000fea0003800000 */
.L_x_15:
        /* <DEDUP_REMOVED lines=14> */
.L_x_33:


//--------------------- .text._ZN7cutlass13device_kernelIN5flash19enable_sm80_to_sm89INS1_16FlashAttnFwdSm80INS1_25CollectiveMainloopFwdSm80ILi8ELi1ELb0EN4cute5tupleIJNS5_1CILi128EEENS7_ILi96EEENS7_ILi256EEEEEELi256ENS_10bfloat16_tEfNS_4arch4Sm80ELb1ELb0ELb0ELb1ELb1ELb0ELb1ELb0EEENS1_21CollectiveEpilogueFwdINS6_IJS8_SA_S9_EEENS6_IJNS7_ILi1EEESI_SI_EEESC_SE_Li256ELb1ELb1ELb0ELb0EEENS1_19SingleTileSchedulerILb1ELb0ELb1ELi128EEEEEEEEEvNT_6ParamsE --------------------------
	.section	.text._ZN7cutlass13device_kernelIN5flash19enable_sm80_to_sm89INS1_16FlashAttnFwdSm80INS1_25CollectiveMainloopFwdSm80ILi8ELi1ELb0EN4cute5tupleIJNS5_1CILi128EEENS7_ILi96EEENS7_ILi256EEEEEELi256ENS_10bfloat16_tEfNS_4arch4Sm80ELb1ELb0ELb0ELb1ELb1ELb0ELb1ELb0EEENS1_21CollectiveEpilogueFwdINS6_IJS8_SA_S9_EEENS6_IJNS7_ILi1EEESI_SI_EEESC_SE_Li256ELb1ELb1ELb0ELb0EEENS1_19SingleTileSchedulerILb1ELb0ELb1ELi128EEEEEEEEEvNT_6ParamsE,"ax",@progbits
	.align	128
.text._ZN7cutlass13device_kernelIN5flash19enable_sm80_to_sm89INS1_16FlashAttnFwdSm80INS1_25CollectiveMainloopFwdSm80ILi8ELi1ELb0EN4cute5tupleIJNS5_1CILi128EEENS7_ILi96EEENS7_ILi256EEEEEELi256ENS_10bfloat16_tEfNS_4arch4Sm80ELb1ELb0ELb0ELb1ELb1ELb0ELb1ELb0EEENS1_21CollectiveEpilogueFwdINS6_IJS8_SA_S9_EEENS6_IJNS7_ILi1EEESI_SI_EEESC_SE_Li256ELb1ELb1ELb0ELb0EEENS1_19SingleTileSchedulerILb1ELb0ELb1ELi128EEEEEEEEEvNT_6ParamsE:
        .type           _ZN7cutlass13device_kernelIN5flash19enable_sm80_to_sm89INS1_16FlashAttnFwdSm80INS1_25CollectiveMainloopFwdSm80ILi8ELi1ELb0EN4cute5tupleIJNS5_1CILi128EEENS7_ILi96EEENS7_ILi256EEEEEELi256ENS_10bfloat16_tEfNS_4arch4Sm80ELb1ELb0ELb0ELb1ELb1ELb0ELb1ELb0EEENS1_21CollectiveEpilogueFwdINS6_IJS8_SA_S9_EEENS6_IJNS7_ILi1EEESI_SI_EEESC_SE_Li256ELb1ELb1ELb0ELb0EEENS1_19SingleTileSchedulerILb1ELb0ELb1ELi128EEEEEEEEEvNT_6ParamsE,@function
        .size           _ZN7cutlass13device_kernelIN5flash19enable_sm80_to_sm89INS1_16FlashAttnFwdSm80INS1_25CollectiveMainloopFwdSm80ILi8ELi1ELb0EN4cute5tupleIJNS5_1CILi128EEENS7_ILi96EEENS7_ILi256EEEEEELi256ENS_10bfloat16_tEfNS_4arch4Sm80ELb1ELb0ELb0ELb1ELb1ELb0ELb1ELb0EEENS1_21CollectiveEpilogueFwdINS6_IJS8_SA_S9_EEENS6_IJNS7_ILi1EEESI_SI_EEESC_SE_Li256ELb1ELb1ELb0ELb0EEENS1_19SingleTileSchedulerILb1ELb0ELb1ELi128EEEEEEEEEvNT_6ParamsE,(.L_x_34 - _ZN7cutlass13device_kernelIN5flash19enable_sm80_to_sm89INS1_16FlashAttnFwdSm80INS1_25CollectiveMainloopFwdSm80ILi8ELi1ELb0EN4cute5tupleIJNS5_1CILi128EEENS7_ILi96EEENS7_ILi256EEEEEELi256ENS_10bfloat16_tEfNS_4arch4Sm80ELb1ELb0ELb0ELb1ELb1ELb0ELb1ELb0EEENS1_21CollectiveEpilogueFwdINS6_IJS8_SA_S9_EEENS6_IJNS7_ILi1EEESI_SI_EEESC_SE_Li256ELb1ELb1ELb0ELb0EEENS1_19SingleTileSchedulerILb1ELb0ELb1ELi128EEEEEEEEEvNT_6ParamsE)
        .other          _ZN7cutlass13device_kernelIN5flash19enable_sm80_to_sm89INS1_16FlashAttnFwdSm80INS1_25CollectiveMainloopFwdSm80ILi8ELi1ELb0EN4cute5tupleIJNS5_1CILi128EEENS7_ILi96EEENS7_ILi256EEEEEELi256ENS_10bfloat16_tEfNS_4arch4Sm80ELb1ELb0ELb0ELb1ELb1ELb0ELb1ELb0EEENS1_21CollectiveEpilogueFwdINS6_IJS8_SA_S9_EEENS6_IJNS7_ILi1EEESI_SI_EEESC_SE_Li256ELb1ELb1ELb0ELb0EEENS1_19SingleTileSchedulerILb1ELb0ELb1ELi128EEEEEEEEEvNT_6ParamsE,@"STO_CUDA_ENTRY STV_DEFAULT"
_ZN7cutlass13device_kernelIN5flash19enable_sm80_to_sm89INS1_16FlashAttnFwdSm80INS1_25CollectiveMainloopFwdSm80ILi8ELi1ELb0EN4cute5tupleIJNS5_1CILi128EEENS7_ILi96EEENS7_ILi256EEEEEELi256ENS_10bfloat16_tEfNS_4arch4Sm80ELb1ELb0ELb0ELb1ELb1ELb0ELb1ELb0EEENS1_21CollectiveEpilogueFwdINS6_IJS8_SA_S9_EEENS6_IJNS7_ILi1EEESI_SI_EEESC_SE_Li256ELb1ELb1ELb0ELb0EEENS1_19SingleTileSchedulerILb1ELb0ELb1ELi128EEEEEEEEEvNT_6ParamsE:
[----:B------:R-:W-:Y:S01]  /*0000*/  LDC R1, c[0x0][0x37c] ;  /* 0x0000df00ff017b82 */ /* 0x000fe20000000800 */
[----:B------:R-:W-:Y:S05]  /*0010*/  EXIT ;  /* 0x000000000000794d */ /* 0x000fea0003800000 */
.L_x_16:
        /* <DEDUP_REMOVED lines=14> */
.L_x_34:


//--------------------- .text._ZN7cutlass13device_kernelIN5flash19enable_sm80_to_sm89INS1_16FlashAttnFwdSm80INS1_25CollectiveMainloopFwdSm80ILi8ELi1ELb0EN4cute5tupleIJNS5_1CILi128EEENS7_ILi48EEENS7_ILi256EEEEEELi256ENS_10bfloat16_tEfNS_4arch4Sm80ELb1ELb0ELb0ELb1ELb1ELb1ELb1ELb0EEENS1_21CollectiveEpilogueFwdINS6_IJS8_SA_S9_EEENS6_IJNS7_ILi1EEESI_SI_EEESC_SE_Li256ELb1ELb1ELb0ELb0EEENS1_19SingleTileSchedulerILb1ELb0ELb1ELi128EEEEEEEEEvNT_6ParamsE --------------------------
	.section	.text._ZN7cutlass13device_kernelIN5flash19enable_sm80_to_sm89INS1_16FlashAttnFwdSm80INS1_25CollectiveMainloopFwdSm80ILi8ELi1ELb0EN4cute5tupleIJNS5_1CILi128EEENS7_ILi48EEENS7_ILi256EEEEEELi256ENS_10bfloat16_tEfNS_4arch4Sm80ELb1ELb0ELb0ELb1ELb1ELb1ELb1ELb0EEENS1_21CollectiveEpilogueFwdINS6_IJS8_SA_S9_EEENS6_IJNS7_ILi1EEESI_SI_EEESC_SE_Li256ELb1ELb1ELb0ELb0EEENS1_19SingleTileSchedulerILb1ELb0ELb1ELi128EEEEEEEEEvNT_6ParamsE,"ax",@progbits
	.align	128
.text._ZN7cutlass13device_kernelIN5flash19enable_sm80_to_sm89INS1_16FlashAttnFwdSm80INS1_25CollectiveMainloopFwdSm80ILi8ELi1ELb0EN4cute5tupleIJNS5_1CILi128EEENS7_ILi48EEENS7_ILi256EEEEEELi256ENS_10bfloat16_tEfNS_4arch4Sm80ELb1ELb0ELb0ELb1ELb1ELb1ELb1ELb0EEENS1_21CollectiveEpilogueFwdINS6_IJS8_SA_S9_EEENS6_IJNS7_ILi1EEESI_SI_EEESC_SE_Li256ELb1ELb1ELb0ELb0EEENS1_19SingleTileSchedulerILb1ELb0ELb1ELi128EEEEEEEEEvNT_6ParamsE:
        .type           _ZN7cutlass13device_kernelIN5flash19enable_sm80_to_sm89INS1_16FlashAttnFwdSm80INS1_25CollectiveMainloopFwdSm80ILi8ELi1ELb0EN4cute5tupleIJNS5_1CILi128EEENS7_ILi48EEENS7_ILi256EEEEEELi256ENS_10bfloat16_tEfNS_4arch4Sm80ELb1ELb0ELb0ELb1ELb1ELb1ELb1ELb0EEENS1_21CollectiveEpilogueFwdINS6_IJS8_SA_S9_EEENS6_IJNS7_ILi1EEESI_SI_EEESC_SE_Li256ELb1ELb1ELb0ELb0EEENS1_19SingleTileSchedulerILb1ELb0ELb1ELi128EEEEEEEEEvNT_6ParamsE,@function
        .size           _ZN7cutlass13device_kernelIN5flash19enable_sm80_to_sm89INS1_16FlashAttnFwdSm80INS1_25CollectiveMainloopFwdSm80ILi8ELi1ELb0EN4cute5tupleIJNS5_1CILi128EEENS7_ILi48EEENS7_ILi256EEEEEELi256ENS_10bfloat16_tEfNS_4arch4Sm80ELb1ELb0ELb0ELb1ELb1ELb1ELb1ELb0EEENS1_21CollectiveEpilogueFwdINS6_IJS8_SA_S9_EEENS6_IJNS7_ILi1EEESI_SI_EEESC_SE_Li256ELb1ELb1ELb0ELb0EEENS1_19SingleTileSchedulerILb1ELb0ELb1ELi128EEEEEEEEEvNT_6ParamsE,(.L_x_35 - _ZN7cutlass13device_kernelIN5flash19enable_sm80_to_sm89INS1_16FlashAttnFwdSm80INS1_25CollectiveMainloopFwdSm80ILi8ELi1ELb0EN4cute5tupleIJNS5_1CILi128EEENS7_ILi48EEENS7_ILi256EEEEEELi256ENS_10bfloat16_tEfNS_4arch4Sm80ELb1ELb0ELb0ELb1ELb1ELb1ELb1ELb0EEENS1_21CollectiveEpilogueFwdINS6_IJS8_SA_S9_EEENS6_IJNS7_ILi1EEESI_SI_EEESC_SE_Li256ELb1ELb1ELb0ELb0EEENS1_19SingleTileSchedulerILb1ELb0ELb1ELi128EEEEEEEEEvNT_6ParamsE)
        .other          _ZN7cutlass13device_kernelIN5flash19enable_sm80_to_sm89INS1_16FlashAttnFwdSm80INS1_25CollectiveMainloopFwdSm80ILi8ELi1ELb0EN4cute5tupleIJNS5_1CILi128EEENS7_ILi48EEENS7_ILi256EEEEEELi256ENS_10bfloat16_tEfNS_4arch4Sm80ELb1ELb0ELb0ELb1ELb1ELb1ELb1ELb0EEENS1_21CollectiveEpilogueFwdINS6_IJS8_SA_S9_EEENS6_IJNS7_ILi1EEESI_SI_EEESC_SE_Li256ELb1ELb1ELb0ELb0EEENS1_19SingleTileSchedulerILb1ELb0ELb1ELi128EEEEEEEEEvNT_6ParamsE,@"STO_CUDA_ENTRY STV_DEFAULT"
_ZN7cutlass13device_kernelIN5flash19enable_sm80_to_sm89INS1_16FlashAttnFwdSm80INS1_25CollectiveMainloopFwdSm80ILi8ELi1ELb0EN4cute5tupleIJNS5_1CILi128EEENS7_ILi48EEENS7_ILi256EEEEEELi256ENS_10bfloat16_tEfNS_4arch4Sm80ELb1ELb0ELb0ELb1ELb1ELb1ELb1ELb0EEENS1_21CollectiveEpilogueFwdINS6_IJS8_SA_S9_EEENS6_IJNS7_ILi1EEESI_SI_EEESC_SE_Li256ELb1ELb1ELb0ELb0EEENS1_19SingleTileSchedulerILb1ELb0ELb1ELi128EEEEEEEEEvNT_6ParamsE:
[----:B------:R-:W-:Y:S01]  /*0000*/  LDC R1, c[0x0][0x37c] ;  /* 0x0000df00ff017b82 */ /* 0x000fe20000000800 */
[----:B------:R-:W-:Y:S05]  /*0010*/  EXIT ;  /* 0x000000000000794d */ /* 0x000fea0003800000 */
.L_x_17:
        /* <DEDUP_REMOVED lines=14> */
.L_x_35:


//--------------------- .nv.shared.reserved.0     --------------------------
	.section	.nv.shared.reserved.0,"aw",@nobits
	.weak		__nv_reservedSMEM_offset_0_alias
	.size		__nv_reservedSMEM_offset_0_alias, 0, 64
	.other		__nv_reservedSMEM_offset_0_alias,@"STO_CUDA_RESERVED_SHARED STV_DEFAULT"
__nv_reservedSMEM_offset_0_alias:
	.zero		0
	.zero		64


//--------------------- .nv.global                --------------------------
	.section	.nv.global,"aw",@nobits
.nv.global:
	.type		_ZN72_INTERNAL_fae0b772_36_flash_fwd_hdim256_bf16_paged_sm80_cu_a6473388_31504cute1_E,@object
	.size		_ZN72_INTERNAL_fae0b772_36_flash_fwd_hdim256_bf16_paged_sm80_cu_a6473388_31504cute1_E,(_ZN72_INTERNAL_fae0b772_36_flash_fwd_hdim256_bf16_paged_sm80_cu_a6473388_31504cuda3std3__45__cpo6cbeginE - _ZN72_INTERNAL_fae0b772_36_flash_fwd_hdim256_bf16_paged_sm80_cu_a6473388_31504cute1_E)
_ZN72_INTERNAL_fae0b772_36_flash_fwd_hdim256_bf16_paged_sm80_cu_a6473388_31504cute1_E:
	.zero		1
	.type		_ZN72_INTERNAL_fae0b772_36_flash_fwd_hdim256_bf16_paged_sm80_cu_a6473388_31504cuda3std3__45__cpo6cbeginE,@object
	.size		_ZN72_INTERNAL_fae0b772_36_flash_fwd_hdim256_bf16_paged_sm80_cu_a6473388_31504cuda3std3__45__cpo6cbeginE,(_ZN72_INTERNAL_fae0b772_36_flash_fwd_hdim256_bf16_paged_sm80_cu_a6473388_31504cuda3std3__48in_placeE - _ZN72_INTERNAL_fae0b772_36_flash_fwd_hdim256_bf16_paged_sm80_cu_a6473388_31504cuda3std3__45__cpo6cbeginE)
_ZN72_INTERNAL_fae0b772_36_flash_fwd_hdim256_bf16_paged_sm80_cu_a6473388_31504cuda3std3__45__cpo6cbeginE:
	.zero		1
	.type		_ZN72_INTERNAL_fae0b772_36_flash_fwd_hdim256_bf16_paged_sm80_cu_a6473388_31504cuda3std3__48in_placeE,@object
	.size		_ZN72_INTERNAL_fae0b772_36_flash_fwd_hdim256_bf16_paged_sm80_cu_a6473388_31504cuda3std3__48in_placeE,(_ZN72_INTERNAL_fae0b772_36_flash_fwd_hdim256_bf16_paged_sm80_cu_a6473388_31504cuda3std6ranges3__45__cpo9iter_moveE - _ZN72_INTERNAL_fae0b772_36_flash_fwd_hdim256_bf16_paged_sm80_cu_a6473388_31504cuda3std3__48in_placeE)
_ZN72_INTERNAL_fae0b772_36_flash_fwd_hdim256_bf16_paged_sm80_cu_a6473388_31504cuda3std3__48in_placeE:
	.zero		1
	.type		_ZN72_INTERNAL_fae0b772_36_flash_fwd_hdim256_bf16_paged_sm80_cu_a6473388_31504cuda3std6ranges3__45__cpo9iter_moveE,@object
	.size		_ZN72_INTERNAL_fae0b772_36_flash_fwd_hdim256_bf16_paged_sm80_cu_a6473388_31504cuda3std6ranges3__45__cpo9iter_moveE,(_ZN72_INTERNAL_fae0b772_36_flash_fwd_hdim256_bf16_paged_sm80_cu_a6473388_31504cuda3std3__45__cpo5beginE - _ZN72_INTERNAL_fae0b772_36_flash_fwd_hdim256_bf16_paged_sm80_cu_a6473388_31504cuda3std6ranges3__45__cpo9iter_moveE)
_ZN72_INTERNAL_fae0b772_36_flash_fwd_hdim256_bf16_paged_sm80_cu_a6473388_31504cuda3std6ranges3__45__cpo9iter_moveE:
	.zero		1
	.type		_ZN72_INTERNAL_fae0b772_36_flash_fwd_hdim256_bf16_paged_sm80_cu_a6473388_31504cuda3std3__45__cpo5beginE,@object
	.size		_ZN72_INTERNAL_fae0b772_36_flash_fwd_hdim256_bf16_paged_sm80_cu_a6473388_31504cuda3std3__45__cpo5beginE,(_ZN72_INTERNAL_fae0b772_36_flash_fwd_hdim256_bf16_paged_sm80_cu_a6473388_31504cuda3std3__474_GLOBAL__N__fae0b772_36_flash_fwd_hdim256_bf16_paged_sm80_cu_a6473388_31506ignoreE - _ZN72_INTERNAL_fae0b772_36_flash_fwd_hdim256_bf16_paged_sm80_cu_a6473388_31504cuda3std3__45__cpo5beginE)
_ZN72_INTERNAL_fae0b772_36_flash_fwd_hdim256_bf16_paged_sm80_cu_a6473388_31504cuda3std3__45__cpo5beginE:
	.zero		1
	.type		_ZN72_INTERNAL_fae0b772_36_flash_fwd_hdim256_bf16_paged_sm80_cu_a6473388_31504cuda3std3__474_GLOBAL__N__fae0b772_36_flash_fwd_hdim256_bf16_paged_sm80_cu_a6473388_31506ignoreE,@object
	.size		_ZN72_INTERNAL_fae0b772_36_flash_fwd_hdim256_bf16_paged_sm80_cu_a6473388_31504cuda3std3__474_GLOBAL__N__fae0b772_36_flash_fwd_hdim256_bf16_paged_sm80_cu_a6473388_31506ignoreE,(_ZN72_INTERNAL_fae0b772_36_flash_fwd_hdim256_bf16_paged_sm80_cu_a6473388_31504cute7productE - _ZN72_INTERNAL_fae0b772_36_flash_fwd_hdim256_bf16_paged_sm80_cu_a6473388_31504cuda3std3__474_GLOBAL__N__fae0b772_36_flash_fwd_hdim256_bf16_paged_sm80_cu_a6473388_31506ignoreE)
_ZN72_INTERNAL_fae0b772_36_flash_fwd_hdim256_bf16_paged_sm80_cu_a6473388_31504cuda3std3__474_GLOBAL__N__fae0b772_36_flash_fwd_hdim256_bf16_paged_sm80_cu_a6473388_31506ignoreE:
	.zero		1
	.type		_ZN72_INTERNAL_fae0b772_36_flash_fwd_hdim256_bf16_paged_sm80_cu_a6473388_31504cute7productE,@object
	.size		_ZN72_INTERNAL_fae0b772_36_flash_fwd_hdim256_bf16_paged_sm80_cu_a6473388_31504cute7productE,(_ZN72_INTERNAL_fae0b772_36_flash_fwd_hdim256_bf16_paged_sm80_cu_a6473388_31504cuda3std3__45__cpo3endE - _ZN72_INTERNAL_fae0b772_36_flash_fwd_hdim256_bf16_paged_sm80_cu_a6473388_31504cute7productE)
_ZN72_INTERNAL_fae0b772_36_flash_fwd_hdim256_bf16_paged_sm80_cu_a6473388_31504cute7productE:
	.zero		1
	.type		_ZN72_INTERNAL_fae0b772_36_flash_fwd_hdim256_bf16_paged_sm80_cu_a6473388_31504cuda3std3__45__cpo3endE,@object
	.size		_ZN72_INTERNAL_fae0b772_36_flash_fwd_hdim256_bf16_paged_sm80_cu_a6473388_31504cuda3std3__45__cpo3endE,(_ZN72_INTERNAL_fae0b772_36_flash_fwd_hdim256_bf16_paged_sm80_cu_a6473388_31504cuda3std3__419piecewise_constructE - _ZN72_INTERNAL_fae0b772_36_flash_fwd_hdim256_bf16_paged_sm80_cu_a6473388_31504cuda3std3__45__cpo3endE)
_ZN72_INTERNAL_fae0b772_36_flash_fwd_hdim256_bf16_paged_sm80_cu_a6473388_31504cuda3std3__45__cpo3endE:
	.zero		1
	.type		_ZN72_INTERNAL_fae0b772_36_flash_fwd_hdim256_bf16_paged_sm80_cu_a6473388_31504cuda3std3__419piecewise_constructE,@object
	.size		_ZN72_INTERNAL_fae0b772_36_flash_fwd_hdim256_bf16_paged_sm80_cu_a6473388_31504cuda3std3__419piecewise_constructE,(_ZN72_INTERNAL_fae0b772_36_flash_fwd_hdim256_bf16_paged_sm80_cu_a6473388_31504cuda3std3__45__cpo4cendE - _ZN72_INTERNAL_fae0b772_36_flash_fwd_hdim256_bf16_paged_sm80_cu_a6473388_31504cuda3std3__419piecewise_constructE)
_ZN72_INTERNAL_fae0b772_36_flash_fwd_hdim256_bf16_paged_sm80_cu_a6473388_31504cuda3std3__419piecewise_constructE:
	.zero		1
	.type		_ZN72_INTERNAL_fae0b772_36_flash_fwd_hdim256_bf16_paged_sm80_cu_a6473388_31504cuda3std3__45__cpo4cendE,@object
	.size		_ZN72_INTERNAL_fae0b772_36_flash_fwd_hdim256_bf16_paged_sm80_cu_a6473388_31504cuda3std3__45__cpo4cendE,(_ZN72_INTERNAL_fae0b772_36_flash_fwd_hdim256_bf16_paged_sm80_cu_a6473388_31504cuda3std6ranges3__45__cpo4swapE - _ZN72_INTERNAL_fae0b772_36_flash_fwd_hdim256_bf16_paged_sm80_cu_a6473388_31504cuda3std3__45__cpo4cendE)
_ZN72_INTERNAL_fae0b772_36_flash_fwd_hdim256_bf16_paged_sm80_cu_a6473388_31504cuda3std3__45__cpo4cendE:
	.zero		1
	.type		_ZN72_INTERNAL_fae0b772_36_flash_fwd_hdim256_bf16_paged_sm80_cu_a6473388_31504cuda3std6ranges3__45__cpo4swapE,@object
	.size		_ZN72_INTERNAL_fae0b772_36_flash_fwd_hdim256_bf16_paged_sm80_cu_a6473388_31504cuda3std6ranges3__45__cpo4swapE,(.L_7 - _ZN72_INTERNAL_fae0b772_36_flash_fwd_hdim256_bf16_paged_sm80_cu_a6473388_31504cuda3std6ranges3__45__cpo4swapE)
_ZN72_INTERNAL_fae0b772_36_flash_fwd_hdim256_bf16_paged_sm80_cu_a6473388_31504cuda3std6ranges3__45__cpo4swapE:
	.zero		1
.L_7:


//--------------------- .nv.constant0._ZN7cutlass13device_kernelIN5flash19enable_sm80_to_sm89INS1_16FlashAttnFwdSm80INS1_25CollectiveMainloopFwdSm80ILi8ELi1ELb1EN4cute5tupleIJNS5_1CILi128EEENS7_ILi64EEENS7_ILi256EEEEEELi256ENS_10bfloat16_tEfNS_4arch4Sm80ELb0ELb0ELb0ELb0ELb1ELb0ELb1ELb0EEENS1_21CollectiveEpilogueFwdINS6_IJS8_SA_S9_EEENS6_IJNS7_ILi1EEESI_SI_EEESC_SE_Li256ELb0ELb1ELb0ELb0EEENS1_19SingleTileSchedulerILb0ELb0ELb1ELi128EEEEEEEEEvNT_6ParamsE --------------------------
	.section	.nv.constant0._ZN7cutlass13device_kernelIN5flash19enable_sm80_to_sm89INS1_16FlashAttnFwdSm80INS1_25CollectiveMainloopFwdSm80ILi8ELi1ELb1EN4cute5tupleIJNS5_1CILi128EEENS7_ILi64EEENS7_ILi256EEEEEELi256ENS_10bfloat16_tEfNS_4arch4Sm80ELb0ELb0ELb0ELb0ELb1ELb0ELb1ELb0EEENS1_21CollectiveEpilogueFwdINS6_IJS8_SA_S9_EEENS6_IJNS7_ILi1EEESI_SI_EEESC_SE_Li256ELb0ELb1ELb0ELb0EEENS1_19SingleTileSchedulerILb0ELb0ELb1ELi128EEEEEEEEEvNT_6ParamsE,"a",@progbits
	.sectionflags	@""
	.align	4
.nv.constant0._ZN7cutlass13device_kernelIN5flash19enable_sm80_to_sm89INS1_16FlashAttnFwdSm80INS1_25CollectiveMainloopFwdSm80ILi8ELi1ELb1EN4cute5tupleIJNS5_1CILi128EEENS7_ILi64EEENS7_ILi256EEEEEELi256ENS_10bfloat16_tEfNS_4arch4Sm80ELb0ELb0ELb0ELb0ELb1ELb0ELb1ELb0EEENS1_21CollectiveEpilogueFwdINS6_IJS8_SA_S9_EEENS6_IJNS7_ILi1EEESI_SI_EEESC_SE_Li256ELb0ELb1ELb0ELb0EEENS1_19SingleTileSchedulerILb0ELb0ELb1ELi128EEEEEEEEEvNT_6ParamsE:
	.zero		1944


//--------------------- .nv.constant0._ZN7cutlass13device_kernelIN5flash19enable_sm80_to_sm89INS1_16FlashAttnFwdSm80INS1_25CollectiveMainloopFwdSm80ILi8ELi1ELb1EN4cute5tupleIJNS5_1CILi128EEENS7_ILi64EEENS7_ILi256EEEEEELi256ENS_10bfloat16_tEfNS_4arch4Sm80ELb0ELb0ELb0ELb1ELb1ELb0ELb1ELb0EEENS1_21CollectiveEpilogueFwdINS6_IJS8_SA_S9_EEENS6_IJNS7_ILi1EEESI_SI_EEESC_SE_Li256ELb1ELb1ELb0ELb0EEENS1_19SingleTileSchedulerILb1ELb0ELb1ELi128EEEEEEEEEvNT_6ParamsE --------------------------
	.section	.nv.constant0._ZN7cutlass13device_kernelIN5flash19enable_sm80_to_sm89INS1_16FlashAttnFwdSm80INS1_25CollectiveMainloopFwdSm80ILi8ELi1ELb1EN4cute5tupleIJNS5_1CILi128EEENS7_ILi64EEENS7_ILi256EEEEEELi256ENS_10bfloat16_tEfNS_4arch4Sm80ELb0ELb0ELb0ELb1ELb1ELb0ELb1ELb0EEENS1_21CollectiveEpilogueFwdINS6_IJS8_SA_S9_EEENS6_IJNS7_ILi1EEESI_SI_EEESC_SE_Li256ELb1ELb1ELb0ELb0EEENS1_19SingleTileSchedulerILb1ELb0ELb1ELi128EEEEEEEEEvNT_6ParamsE,"a",@progbits
	.sectionflags	@""
	.align	4
.nv.constant0._ZN7cutlass13device_kernelIN5flash19enable_sm80_to_sm89INS1_16FlashAttnFwdSm80INS1_25CollectiveMainloopFwdSm80ILi8ELi1ELb1EN4cute5tupleIJNS5_1CILi128EEENS7_ILi64EEENS7_ILi256EEEEEELi256ENS_10bfloat16_tEfNS_4arch4Sm80ELb0ELb0ELb0ELb1ELb1ELb0ELb1ELb0EEENS1_21CollectiveEpilogueFwdINS6_IJS8_SA_S9_EEENS6_IJNS7_ILi1EEESI_SI_EEESC_SE_Li256ELb1ELb1ELb0ELb0EEENS1_19SingleTileSchedulerILb1ELb0ELb1ELi128EEEEEEEEEvNT_6ParamsE:
	.zero		1944


//--------------------- .nv.constant0._ZN7cutlass13device_kernelIN5flash19enable_sm80_to_sm89INS1_16FlashAttnFwdSm80INS1_25CollectiveMainloopFwdSm80ILi8ELi1ELb0EN4cute5tupleIJNS5_1CILi128EEENS7_ILi32EEENS7_ILi256EEEEEELi256ENS_10bfloat16_tEfNS_4arch4Sm80ELb0ELb0ELb0ELb1ELb1ELb1ELb1ELb0EEENS1_21CollectiveEpilogueFwdINS6_IJS8_SA_S9_EEENS6_IJNS7_ILi1EEESI_SI_EEESC_SE_Li256ELb1ELb1ELb0ELb0EEENS1_19SingleTileSchedulerILb1ELb0ELb1ELi128EEEEEEEEEvNT_6ParamsE --------------------------
	.section	.nv.constant0._ZN7cutlass13device_kernelIN5flash19enable_sm80_to_sm89INS1_16FlashAttnFwdSm80INS1_25CollectiveMainloopFwdSm80ILi8ELi1ELb0EN4cute5tupleIJNS5_1CILi128EEENS7_ILi32EEENS7_ILi256EEEEEELi256ENS_10bfloat16_tEfNS_4arch4Sm80ELb0ELb0ELb0ELb1ELb1ELb1ELb1ELb0EEENS1_21CollectiveEpilogueFwdINS6_IJS8_SA_S9_EEENS6_IJNS7_ILi1EEESI_SI_EEESC_SE_Li256ELb1ELb1ELb0ELb0EEENS1_19SingleTileSchedulerILb1ELb0ELb1ELi128EEEEEEEEEvNT_6ParamsE,"a",@progbits
	.sectionflags	@""
	.align	4
.nv.constant0._ZN7cutlass13device_kernelIN5flash19enable_sm80_to_sm89INS1_16FlashAttnFwdSm80INS1_25CollectiveMainloopFwdSm80ILi8ELi1ELb0EN4cute5tupleIJNS5_1CILi128EEENS7_ILi32EEENS7_ILi256EEEEEELi256ENS_10bfloat16_tEfNS_4arch4Sm80ELb0ELb0ELb0ELb1ELb1ELb1ELb1ELb0EEENS1_21CollectiveEpilogueFwdINS6_IJS8_SA_S9_EEENS6_IJNS7_ILi1EEESI_SI_EEESC_SE_Li256ELb1ELb1ELb0ELb0EEENS1_19SingleTileSchedulerILb1ELb0ELb1ELi128EEEEEEEEEvNT_6ParamsE:
	.zero		1944


//--------------------- .nv.constant0._ZN7cutlass13device_kernelIN5flash19enable_sm80_to_sm89INS1_16FlashAttnFwdSm80INS1_25CollectiveMainloopFwdSm80ILi8ELi1ELb1EN4cute5tupleIJNS5_1CILi128EEENS7_ILi48EEENS7_ILi256EEEEEELi256ENS_10bfloat16_tEfNS_4arch4Sm80ELb0ELb1ELb0ELb0ELb1ELb0ELb1ELb0EEENS1_21CollectiveEpilogueFwdINS6_IJS8_SA_S9_EEENS6_IJNS7_ILi1EEESI_SI_EEESC_SE_Li256ELb0ELb1ELb0ELb0EEENS1_19SingleTileSchedulerILb0ELb0ELb1ELi128EEEEEEEEEvNT_6ParamsE --------------------------
	.section	.nv.constant0._ZN7cutlass13device_kernelIN5flash19enable_sm80_to_sm89INS1_16FlashAttnFwdSm80INS1_25CollectiveMainloopFwdSm80ILi8ELi1ELb1EN4cute5tupleIJNS5_1CILi128EEENS7_ILi48EEENS7_ILi256EEEEEELi256ENS_10bfloat16_tEfNS_4arch4Sm80ELb0ELb1ELb0ELb0ELb1ELb0ELb1ELb0EEENS1_21CollectiveEpilogueFwdINS6_IJS8_SA_S9_EEENS6_IJNS7_ILi1EEESI_SI_EEESC_SE_Li256ELb0ELb1ELb0ELb0EEENS1_19SingleTileSchedulerILb0ELb0ELb1ELi128EEEEEEEEEvNT_6ParamsE,"a",@progbits
	.sectionflags	@""
	.align	4
.nv.constant0._ZN7cutlass13device_kernelIN5flash19enable_sm80_to_sm89INS1_16FlashAttnFwdSm80INS1_25CollectiveMainloopFwdSm80ILi8ELi1ELb1EN4cute5tupleIJNS5_1CILi128EEENS7_ILi48EEENS7_ILi256EEEEEELi256ENS_10bfloat16_tEfNS_4arch4Sm80ELb0ELb1ELb0ELb0ELb1ELb0ELb1ELb0EEENS1_21CollectiveEpilogueFwdINS6_IJS8_SA_S9_EEENS6_IJNS7_ILi1EEESI_SI_EEESC_SE_Li256ELb0ELb1ELb0ELb0EEENS1_19SingleTileSchedulerILb0ELb0ELb1ELi128EEEEEEEEEvNT_6ParamsE:
	.zero		1944


//--------------------- .nv.constant0._ZN7cutlass13device_kernelIN5flash19enable_sm80_to_sm89INS1_16FlashAttnFwdSm80INS1_25CollectiveMainloopFwdSm80ILi8ELi1ELb1EN4cute5tupleIJNS5_1CILi128EEENS7_ILi48EEENS7_ILi256EEEEEELi256ENS_10bfloat16_tEfNS_4arch4Sm80ELb0ELb1ELb0ELb1ELb1ELb0ELb1ELb0EEENS1_21CollectiveEpilogueFwdINS6_IJS8_SA_S9_EEENS6_IJNS7_ILi1EEESI_SI_EEESC_SE_Li256ELb1ELb1ELb0ELb0EEENS1_19SingleTileSchedulerILb1ELb0ELb1ELi128EEEEEEEEEvNT_6ParamsE --------------------------
	.section	.nv.constant0._ZN7cutlass13device_kernelIN5flash19enable_sm80_to_sm89INS1_16FlashAttnFwdSm80INS1_25CollectiveMainloopFwdSm80ILi8ELi1ELb1EN4cute5tupleIJNS5_1CILi128EEENS7_ILi48EEENS7_ILi256EEEEEELi256ENS_10bfloat16_tEfNS_4arch4Sm80ELb0ELb1ELb0ELb1ELb1ELb0ELb1ELb0EEENS1_21CollectiveEpilogueFwdINS6_IJS8_SA_S9_EEENS6_IJNS7_ILi1EEESI_SI_EEESC_SE_Li256ELb1ELb1ELb0ELb0EEENS1_19SingleTileSchedulerILb1ELb0ELb1ELi128EEEEEEEEEvNT_6ParamsE,"a",@progbits
	.sectionflags	@""
	.align	4
.nv.constant0._ZN7cutlass13device_kernelIN5flash19enable_sm80_to_sm89INS1_16FlashAttnFwdSm80INS1_25CollectiveMainloopFwdSm80ILi8ELi1ELb1EN4cute5tupleIJNS5_1CILi128EEENS7_ILi48EEENS7_ILi256EEEEEELi256ENS_10bfloat16_tEfNS_4arch4Sm80ELb0ELb1ELb0ELb1ELb1ELb0ELb1ELb0EEENS1_21CollectiveEpilogueFwdINS6_IJS8_SA_S9_EEENS6_IJNS7_ILi1EEESI_SI_EEESC_SE_Li256ELb1ELb1ELb0ELb0EEENS1_19SingleTileSchedulerILb1ELb0ELb1ELi128EEEEEEEEEvNT_6ParamsE:
	.zero		1944


//--------------------- .nv.constant0._ZN7cutlass13device_kernelIN5flash19enable_sm80_to_sm89INS1_16FlashAttnFwdSm80INS1_25CollectiveMainloopFwdSm80ILi8ELi1ELb0EN4cute5tupleIJNS5_1CILi128EEENS7_ILi32EEENS7_ILi256EEEEEELi256ENS_10bfloat16_tEfNS_4arch4Sm80ELb0ELb1ELb0ELb1ELb1ELb1ELb1ELb0EEENS1_21CollectiveEpilogueFwdINS6_IJS8_SA_S9_EEENS6_IJNS7_ILi1EEESI_SI_EEESC_SE_Li256ELb1ELb1ELb0ELb0EEENS1_19SingleTileSchedulerILb1ELb0ELb1ELi128EEEEEEEEEvNT_6ParamsE --------------------------
	.section	.nv.constant0._ZN7cutlass13device_kernelIN5flash19enable_sm80_to_sm89INS1_16FlashAttnFwdSm80INS1_25CollectiveMainloopFwdSm80ILi8ELi1ELb0EN4cute5tupleIJNS5_1CILi128EEENS7_ILi32EEENS7_ILi256EEEEEELi256ENS_10bfloat16_tEfNS_4arch4Sm80ELb0ELb1ELb0ELb1ELb1ELb1ELb1ELb0EEENS1_21CollectiveEpilogueFwdINS6_IJS8_SA_S9_EEENS6_IJNS7_ILi1EEESI_SI_EEESC_SE_Li256ELb1ELb1ELb0ELb0EEENS1_19SingleTileSchedulerILb1ELb0ELb1ELi128EEEEEEEEEvNT_6ParamsE,"a",@progbits
	.sectionflags	@""
	.align	4
.nv.constant0._ZN7cutlass13device_kernelIN5flash19enable_sm80_to_sm89INS1_16FlashAttnFwdSm80INS1_25CollectiveMainloopFwdSm80ILi8ELi1ELb0EN4cute5tupleIJNS5_1CILi128EEENS7_ILi32EEENS7_ILi256EEEEEELi256ENS_10bfloat16_tEfNS_4arch4Sm80ELb0ELb1ELb0ELb1ELb1ELb1ELb1ELb0EEENS1_21CollectiveEpilogueFwdINS6_IJS8_SA_S9_EEENS6_IJNS7_ILi1EEESI_SI_EEESC_SE_Li256ELb1ELb1ELb0ELb0EEENS1_19SingleTileSchedulerILb1ELb0ELb1ELi128EEEEEEEEEvNT_6ParamsE:
	.zero		1944


//--------------------- .nv.constant0._ZN7cutlass13device_kernelIN5flash19enable_sm80_to_sm89INS1_16FlashAttnFwdSm80INS1_25CollectiveMainloopFwdSm80ILi8ELi1ELb1EN4cute5tupleIJNS5_1CILi128EEENS7_ILi64EEENS7_ILi256EEEEEELi256ENS_10bfloat16_tEfNS_4arch4Sm80ELb1ELb0ELb0ELb0ELb1ELb0ELb1ELb0EEENS1_21CollectiveEpilogueFwdINS6_IJS8_SA_S9_EEENS6_IJNS7_ILi1EEESI_SI_EEESC_SE_Li256ELb0ELb1ELb0ELb0EEENS1_30DynamicPersistentTileSchedulerILi256ELi256ELb0ELb1ELb0EEEEEEEEEvNT_6ParamsE --------------------------
	.section	.nv.constant0._ZN7cutlass13device_kernelIN5flash19enable_sm80_to_sm89INS1_16FlashAttnFwdSm80INS1_25CollectiveMainloopFwdSm80ILi8ELi1ELb1EN4cute5tupleIJNS5_1CILi128EEENS7_ILi64EEENS7_ILi256EEEEEELi256ENS_10bfloat16_tEfNS_4arch4Sm80ELb1ELb0ELb0ELb0ELb1ELb0ELb1ELb0EEENS1_21CollectiveEpilogueFwdINS6_IJS8_SA_S9_EEENS6_IJNS7_ILi1EEESI_SI_EEESC_SE_Li256ELb0ELb1ELb0ELb0EEENS1_30DynamicPersistentTileSchedulerILi256ELi256ELb0ELb1ELb0EEEEEEEEEvNT_6ParamsE,"a",@progbits
	.sectionflags	@""
	.align	4
.nv.constant0._ZN7cutlass13device_kernelIN5flash19enable_sm80_to_sm89INS1_16FlashAttnFwdSm80INS1_25CollectiveMainloopFwdSm80ILi8ELi1ELb1EN4cute5tupleIJNS5_1CILi128EEENS7_ILi64EEENS7_ILi256EEEEEELi256ENS_10bfloat16_tEfNS_4arch4Sm80ELb1ELb0ELb0ELb0ELb1ELb0ELb1ELb0EEENS1_21CollectiveEpilogueFwdINS6_IJS8_SA_S9_EEENS6_IJNS7_ILi1EEESI_SI_EEESC_SE_Li256ELb0ELb1ELb0ELb0EEENS1_30DynamicPersistentTileSchedulerILi256ELi256ELb0ELb1ELb0EEEEEEEEEvNT_6ParamsE:
	.zero		1960


//--------------------- .nv.constant0._ZN7cutlass13device_kernelIN5flash19enable_sm80_to_sm89INS1_16FlashAttnFwdSm80INS1_25CollectiveMainloopFwdSm80ILi8ELi1ELb1EN4cute5tupleIJNS5_1CILi128EEENS7_ILi64EEENS7_ILi256EEEEEELi256ENS_10bfloat16_tEfNS_4arch4Sm80ELb1ELb0ELb0ELb1ELb1ELb0ELb1ELb0EEENS1_21CollectiveEpilogueFwdINS6_IJS8_SA_S9_EEENS6_IJNS7_ILi1EEESI_SI_EEESC_SE_Li256ELb1ELb1ELb0ELb0EEENS1_19SingleTileSchedulerILb1ELb0ELb1ELi128EEEEEEEEEvNT_6ParamsE --------------------------
	.section	.nv.constant0._ZN7cutlass13device_kernelIN5flash19enable_sm80_to_sm89INS1_16FlashAttnFwdSm80INS1_25CollectiveMainloopFwdSm80ILi8ELi1ELb1EN4cute5tupleIJNS5_1CILi128EEENS7_ILi64EEENS7_ILi256EEEEEELi256ENS_10bfloat16_tEfNS_4arch4Sm80ELb1ELb0ELb0ELb1ELb1ELb0ELb1ELb0EEENS1_21CollectiveEpilogueFwdINS6_IJS8_SA_S9_EEENS6_IJNS7_ILi1EEESI_SI_EEESC_SE_Li256ELb1ELb1ELb0ELb0EEENS1_19SingleTileSchedulerILb1ELb0ELb1ELi128EEEEEEEEEvNT_6ParamsE,"a",@progbits
	.sectionflags	@""
	.align	4
.nv.constant0._ZN7cutlass13device_kernelIN5flash19enable_sm80_to_sm89INS1_16FlashAttnFwdSm80INS1_25CollectiveMainloopFwdSm80ILi8ELi1ELb1EN4cute5tupleIJNS5_1CILi128EEENS7_ILi64EEENS7_ILi256EEEEEELi256ENS_10bfloat16_tEfNS_4arch4Sm80ELb1ELb0ELb0ELb1ELb1ELb0ELb1ELb0EEENS1_21CollectiveEpilogueFwdINS6_IJS8_SA_S9_EEENS6_IJNS7_ILi1EEESI_SI_EEESC_SE_Li256ELb1ELb1ELb0ELb0EEENS1_19SingleTileSchedulerILb1ELb0ELb1ELi128EEEEEEEEEvNT_6ParamsE:
	.zero		1944


//--------------------- .nv.constant0._ZN7cutlass13device_kernelIN5flash19enable_sm80_to_sm89INS1_16FlashAttnFwdSm80INS1_25CollectiveMainloopFwdSm80ILi8ELi1ELb0EN4cute5tupleIJNS5_1CILi128EEENS7_ILi32EEENS7_ILi256EEEEEELi256ENS_10bfloat16_tEfNS_4arch4Sm80ELb1ELb0ELb0ELb1ELb1ELb1ELb1ELb0EEENS1_21CollectiveEpilogueFwdINS6_IJS8_SA_S9_EEENS6_IJNS7_ILi1EEESI_SI_EEESC_SE_Li256ELb1ELb1ELb0ELb0EEENS1_19SingleTileSchedulerILb1ELb0ELb1ELi128EEEEEEEEEvNT_6ParamsE --------------------------
	.section	.nv.constant0._ZN7cutlass13device_kernelIN5flash19enable_sm80_to_sm89INS1_16FlashAttnFwdSm80INS1_25CollectiveMainloopFwdSm80ILi8ELi1ELb0EN4cute5tupleIJNS5_1CILi128EEENS7_ILi32EEENS7_ILi256EEEEEELi256ENS_10bfloat16_tEfNS_4arch4Sm80ELb1ELb0ELb0ELb1ELb1ELb1ELb1ELb0EEENS1_21CollectiveEpilogueFwdINS6_IJS8_SA_S9_EEENS6_IJNS7_ILi1EEESI_SI_EEESC_SE_Li256ELb1ELb1ELb0ELb0EEENS1_19SingleTileSchedulerILb1ELb0ELb1ELi128EEEEEEEEEvNT_6ParamsE,"a",@progbits
	.sectionflags	@""
	.align	4
.nv.constant0._ZN7cutlass13device_kernelIN5flash19enable_sm80_to_sm89INS1_16FlashAttnFwdSm80INS1_25CollectiveMainloopFwdSm80ILi8ELi1ELb0EN4cute5tupleIJNS5_1CILi128EEENS7_ILi32EEENS7_ILi256EEEEEELi256ENS_10bfloat16_tEfNS_4arch4Sm80ELb1ELb0ELb0ELb1ELb1ELb1ELb1ELb0EEENS1_21CollectiveEpilogueFwdINS6_IJS8_SA_S9_EEENS6_IJNS7_ILi1EEESI_SI_EEESC_SE_Li256ELb1ELb1ELb0ELb0EEENS1_19SingleTileSchedulerILb1ELb0ELb1ELi128EEEEEEEEEvNT_6ParamsE:
	.zero		1944


//--------------------- .nv.constant0._ZN7cutlass13device_kernelIN5flash19enable_sm80_to_sm89INS1_16FlashAttnFwdSm80INS1_25CollectiveMainloopFwdSm80ILi8ELi1ELb0EN4cute5tupleIJNS5_1CILi128EEENS7_ILi96EEENS7_ILi256EEEEEELi256ENS_10bfloat16_tEfNS_4arch4Sm80ELb0ELb0ELb0ELb0ELb1ELb0ELb1ELb0EEENS1_21CollectiveEpilogueFwdINS6_IJS8_SA_S9_EEENS6_IJNS7_ILi1EEESI_SI_EEESC_SE_Li256ELb0ELb1ELb0ELb0EEENS1_19SingleTileSchedulerILb0ELb0ELb1ELi128EEEEEEEEEvNT_6ParamsE --------------------------
	.section	.nv.constant0._ZN7cutlass13device_kernelIN5flash19enable_sm80_to_sm89INS1_16FlashAttnFwdSm80INS1_25CollectiveMainloopFwdSm80ILi8ELi1ELb0EN4cute5tupleIJNS5_1CILi128EEENS7_ILi96EEENS7_ILi256EEEEEELi256ENS_10bfloat16_tEfNS_4arch4Sm80ELb0ELb0ELb0ELb0ELb1ELb0ELb1ELb0EEENS1_21CollectiveEpilogueFwdINS6_IJS8_SA_S9_EEENS6_IJNS7_ILi1EEESI_SI_EEESC_SE_Li256ELb0ELb1ELb0ELb0EEENS1_19SingleTileSchedulerILb0ELb0ELb1ELi128EEEEEEEEEvNT_6ParamsE,"a",@progbits
	.sectionflags	@""
	.align	4
.nv.constant0._ZN7cutlass13device_kernelIN5flash19enable_sm80_to_sm89INS1_16FlashAttnFwdSm80INS1_25CollectiveMainloopFwdSm80ILi8ELi1ELb0EN4cute5tupleIJNS5_1CILi128EEENS7_ILi96EEENS7_ILi256EEEEEELi256ENS_10bfloat16_tEfNS_4arch4Sm80ELb0ELb0ELb0ELb0ELb1ELb0ELb1ELb0EEENS1_21CollectiveEpilogueFwdINS6_IJS8_SA_S9_EEENS6_IJNS7_ILi1EEESI_SI_EEESC_SE_Li256ELb0ELb1ELb0ELb0EEENS1_19SingleTileSchedulerILb0ELb0ELb1ELi128EEEEEEEEEvNT_6ParamsE:
	.zero		1944


//--------------------- .nv.constant0._ZN7cutlass13device_kernelIN5flash19enable_sm80_to_sm89INS1_16FlashAttnFwdSm80INS1_25CollectiveMainloopFwdSm80ILi8ELi1ELb0EN4cute5tupleIJNS5_1CILi128EEENS7_ILi96EEENS7_ILi256EEEEEELi256ENS_10bfloat16_tEfNS_4arch4Sm80ELb0ELb0ELb0ELb1ELb1ELb0ELb1ELb0EEENS1_21CollectiveEpilogueFwdINS6_IJS8_SA_S9_EEENS6_IJNS7_ILi1EEESI_SI_EEESC_SE_Li256ELb1ELb1ELb0ELb0EEENS1_19SingleTileSchedulerILb1ELb0ELb1ELi128EEEEEEEEEvNT_6ParamsE --------------------------
	.section	.nv.constant0._ZN7cutlass13device_kernelIN5flash19enable_sm80_to_sm89INS1_16FlashAttnFwdSm80INS1_25CollectiveMainloopFwdSm80ILi8ELi1ELb0EN4cute5tupleIJNS5_1CILi128EEENS7_ILi96EEENS7_ILi256EEEEEELi256ENS_10bfloat16_tEfNS_4arch4Sm80ELb0ELb0ELb0ELb1ELb1ELb0ELb1ELb0EEENS1_21CollectiveEpilogueFwdINS6_IJS8_SA_S9_EEENS6_IJNS7_ILi1EEESI_SI_EEESC_SE_Li256ELb1ELb1ELb0ELb0EEENS1_19SingleTileSchedulerILb1ELb0ELb1ELi128EEEEEEEEEvNT_6ParamsE,"a",@progbits
	.sectionflags	@""
	.align	4
.nv.constant0._ZN7cutlass13device_kernelIN5flash19enable_sm80_to_sm89INS1_16FlashAttnFwdSm80INS1_25CollectiveMainloopFwdSm80ILi8ELi1ELb0EN4cute5tupleIJNS5_1CILi128EEENS7_ILi96EEENS7_ILi256EEEEEELi256ENS_10bfloat16_tEfNS_4arch4Sm80ELb0ELb0ELb0ELb1ELb1ELb0ELb1ELb0EEENS1_21CollectiveEpilogueFwdINS6_IJS8_SA_S9_EEENS6_IJNS7_ILi1EEESI_SI_EEESC_SE_Li256ELb1ELb1ELb0ELb0EEENS1_19SingleTileSchedulerILb1ELb0ELb1ELi128EEEEEEEEEvNT_6ParamsE:
	.zero		1944


//--------------------- .nv.constant0._ZN7cutlass13device_kernelIN5flash19enable_sm80_to_sm89INS1_16FlashAttnFwdSm80INS1_25CollectiveMainloopFwdSm80ILi8ELi1ELb0EN4cute5tupleIJNS5_1CILi128EEENS7_ILi48EEENS7_ILi256EEEEEELi256ENS_10bfloat16_tEfNS_4arch4Sm80ELb0ELb0ELb0ELb1ELb1ELb1ELb1ELb0EEENS1_21CollectiveEpilogueFwdINS6_IJS8_SA_S9_EEENS6_IJNS7_ILi1EEESI_SI_EEESC_SE_Li256ELb1ELb1ELb0ELb0EEENS1_19SingleTileSchedulerILb1ELb0ELb1ELi128EEEEEEEEEvNT_6ParamsE --------------------------
	.section	.nv.constant0._ZN7cutlass13device_kernelIN5flash19enable_sm80_to_sm89INS1_16FlashAttnFwdSm80INS1_25CollectiveMainloopFwdSm80ILi8ELi1ELb0EN4cute5tupleIJNS5_1CILi128EEENS7_ILi48EEENS7_ILi256EEEEEELi256ENS_10bfloat16_tEfNS_4arch4Sm80ELb0ELb0ELb0ELb1ELb1ELb1ELb1ELb0EEENS1_21CollectiveEpilogueFwdINS6_IJS8_SA_S9_EEENS6_IJNS7_ILi1EEESI_SI_EEESC_SE_Li256ELb1ELb1ELb0ELb0EEENS1_19SingleTileSchedulerILb1ELb0ELb1ELi128EEEEEEEEEvNT_6ParamsE,"a",@progbits
	.sectionflags	@""
	.align	4
.nv.constant0._ZN7cutlass13device_kernelIN5flash19enable_sm80_to_sm89INS1_16FlashAttnFwdSm80INS1_25CollectiveMainloopFwdSm80ILi8ELi1ELb0EN4cute5tupleIJNS5_1CILi128EEENS7_ILi48EEENS7_ILi256EEEEEELi256ENS_10bfloat16_tEfNS_4arch4Sm80ELb0ELb0ELb0ELb1ELb1ELb1ELb1ELb0EEENS1_21CollectiveEpilogueFwdINS6_IJS8_SA_S9_EEENS6_IJNS7_ILi1EEESI_SI_EEESC_SE_Li256ELb1ELb1ELb0ELb0EEENS1_19SingleTileSchedulerILb1ELb0ELb1ELi128EEEEEEEEEvNT_6ParamsE:
	.zero		1944


//--------------------- .nv.constant0._ZN7cutlass13device_kernelIN5flash19enable_sm80_to_sm89INS1_16FlashAttnFwdSm80INS1_25CollectiveMainloopFwdSm80ILi8ELi1ELb0EN4cute5tupleIJNS5_1CILi128EEENS7_ILi64EEENS7_ILi256EEEEEELi256ENS_10bfloat16_tEfNS_4arch4Sm80ELb0ELb1ELb0ELb0ELb1ELb0ELb1ELb0EEENS1_21CollectiveEpilogueFwdINS6_IJS8_SA_S9_EEENS6_IJNS7_ILi1EEESI_SI_EEESC_SE_Li256ELb0ELb1ELb0ELb0EEENS1_19SingleTileSchedulerILb0ELb0ELb1ELi128EEEEEEEEEvNT_6ParamsE --------------------------
	.section	.nv.constant0._ZN7cutlass13device_kernelIN5flash19enable_sm80_to_sm89INS1_16FlashAttnFwdSm80INS1_25CollectiveMainloopFwdSm80ILi8ELi1ELb0EN4cute5tupleIJNS5_1CILi128EEENS7_ILi64EEENS7_ILi256EEEEEELi256ENS_10bfloat16_tEfNS_4arch4Sm80ELb0ELb1ELb0ELb0ELb1ELb0ELb1ELb0EEENS1_21CollectiveEpilogueFwdINS6_IJS8_SA_S9_EEENS6_IJNS7_ILi1EEESI_SI_EEESC_SE_Li256ELb0ELb1ELb0ELb0EEENS1_19SingleTileSchedulerILb0ELb0ELb1ELi128EEEEEEEEEvNT_6ParamsE,"a",@progbits
	.sectionflags	@""
	.align	4
.nv.constant0._ZN7cutlass13device_kernelIN5flash19enable_sm80_to_sm89INS1_16FlashAttnFwdSm80INS1_25CollectiveMainloopFwdSm80ILi8ELi1ELb0EN4cute5tupleIJNS5_1CILi128EEENS7_ILi64EEENS7_ILi256EEEEEELi256ENS_10bfloat16_tEfNS_4arch4Sm80ELb0ELb1ELb0ELb0ELb1ELb0ELb1ELb0EEENS1_21CollectiveEpilogueFwdINS6_IJS8_SA_S9_EEENS6_IJNS7_ILi1EEESI_SI_EEESC_SE_Li256ELb0ELb1ELb0ELb0EEENS1_19SingleTileSchedulerILb0ELb0ELb1ELi128EEEEEEEEEvNT_6ParamsE:
	.zero		1944


//--------------------- .nv.constant0._ZN7cutlass13device_kernelIN5flash19enable_sm80_to_sm89INS1_16FlashAttnFwdSm80INS1_25CollectiveMainloopFwdSm80ILi8ELi1ELb0EN4cute5tupleIJNS5_1CILi128EEENS7_ILi64EEENS7_ILi256EEEEEELi256ENS_10bfloat16_tEfNS_4arch4Sm80ELb0ELb1ELb0ELb1ELb1ELb0ELb1ELb0EEENS1_21CollectiveEpilogueFwdINS6_IJS8_SA_S9_EEENS6_IJNS7_ILi1EEESI_SI_EEESC_SE_Li256ELb1ELb1ELb0ELb0EEENS1_19SingleTileSchedulerILb1ELb0ELb1ELi128EEEEEEEEEvNT_6ParamsE --------------------------
	.section	.nv.constant0._ZN7cutlass13device_kernelIN5flash19enable_sm80_to_sm89INS1_16FlashAttnFwdSm80INS1_25CollectiveMainloopFwdSm80ILi8ELi1ELb0EN4cute5tupleIJNS5_1CILi128EEENS7_ILi64EEENS7_ILi256EEEEEELi256ENS_10bfloat16_tEfNS_4arch4Sm80ELb0ELb1ELb0ELb1ELb1ELb0ELb1ELb0EEENS1_21CollectiveEpilogueFwdINS6_IJS8_SA_S9_EEENS6_IJNS7_ILi1EEESI_SI_EEESC_SE_Li256ELb1ELb1ELb0ELb0EEENS1_19SingleTileSchedulerILb1ELb0ELb1ELi128EEEEEEEEEvNT_6ParamsE,"a",@progbits
	.sectionflags	@""
	.align	4
.nv.constant0._ZN7cutlass13device_kernelIN5flash19enable_sm80_to_sm89INS1_16FlashAttnFwdSm80INS1_25CollectiveMainloopFwdSm80ILi8ELi1ELb0EN4cute5tupleIJNS5_1CILi128EEENS7_ILi64EEENS7_ILi256EEEEEELi256ENS_10bfloat16_tEfNS_4arch4Sm80ELb0ELb1ELb0ELb1ELb1ELb0ELb1ELb0EEENS1_21CollectiveEpilogueFwdINS6_IJS8_SA_S9_EEENS6_IJNS7_ILi1EEESI_SI_EEESC_SE_Li256ELb1ELb1ELb0ELb0EEENS1_19SingleTileSchedulerILb1ELb0ELb1ELi128EEEEEEEEEvNT_6ParamsE:
	.zero		1944


//--------------------- .nv.constant0._ZN7cutlass13device_kernelIN5flash19enable_sm80_to_sm89INS1_16FlashAttnFwdSm80INS1_25CollectiveMainloopFwdSm80ILi8ELi1ELb0EN4cute5tupleIJNS5_1CILi128EEENS7_ILi48EEENS7_ILi256EEEEEELi256ENS_10bfloat16_tEfNS_4arch4Sm80ELb0ELb1ELb0ELb1ELb1ELb1ELb1ELb0EEENS1_21CollectiveEpilogueFwdINS6_IJS8_SA_S9_EEENS6_IJNS7_ILi1EEESI_SI_EEESC_SE_Li256ELb1ELb1ELb0ELb0EEENS1_19SingleTileSchedulerILb1ELb0ELb1ELi128EEEEEEEEEvNT_6ParamsE --------------------------
	.section	.nv.constant0._ZN7cutlass13device_kernelIN5flash19enable_sm80_to_sm89INS1_16FlashAttnFwdSm80INS1_25CollectiveMainloopFwdSm80ILi8ELi1ELb0EN4cute5tupleIJNS5_1CILi128EEENS7_ILi48EEENS7_ILi256EEEEEELi256ENS_10bfloat16_tEfNS_4arch4Sm80ELb0ELb1ELb0ELb1ELb1ELb1ELb1ELb0EEENS1_21CollectiveEpilogueFwdINS6_IJS8_SA_S9_EEENS6_IJNS7_ILi1EEESI_SI_EEESC_SE_Li256ELb1ELb1ELb0ELb0EEENS1_19SingleTileSchedulerILb1ELb0ELb1ELi128EEEEEEEEEvNT_6ParamsE,"a",@progbits
	.sectionflags	@""
	.align	4
.nv.constant0._ZN7cutlass13device_kernelIN5flash19enable_sm80_to_sm89INS1_16FlashAttnFwdSm80INS1_25CollectiveMainloopFwdSm80ILi8ELi1ELb0EN4cute5tupleIJNS5_1CILi128EEENS7_ILi48EEENS7_ILi256EEEEEELi256ENS_10bfloat16_tEfNS_4arch4Sm80ELb0ELb1ELb0ELb1ELb1ELb1ELb1ELb0EEENS1_21CollectiveEpilogueFwdINS6_IJS8_SA_S9_EEENS6_IJNS7_ILi1EEESI_SI_EEESC_SE_Li256ELb1ELb1ELb0ELb0EEENS1_19SingleTileSchedulerILb1ELb0ELb1ELi128EEEEEEEEEvNT_6ParamsE:
	.zero		1944


//--------------------- .nv.constant0._ZN7cutlass13device_kernelIN5flash19enable_sm80_to_sm89INS1_16FlashAttnFwdSm80INS1_25CollectiveMainloopFwdSm80ILi8ELi1ELb0EN4cute5tupleIJNS5_1CILi128EEENS7_ILi96EEENS7_ILi256EEEEEELi256ENS_10bfloat16_tEfNS_4arch4Sm80ELb1ELb0ELb0ELb0ELb1ELb0ELb1ELb0EEENS1_21CollectiveEpilogueFwdINS6_IJS8_SA_S9_EEENS6_IJNS7_ILi1EEESI_SI_EEESC_SE_Li256ELb0ELb1ELb0ELb0EEENS1_30DynamicPersistentTileSchedulerILi256ELi256ELb0ELb1ELb0EEEEEEEEEvNT_6ParamsE --------------------------
	.section	.nv.constant0._ZN7cutlass13device_kernelIN5flash19enable_sm80_to_sm89INS1_16FlashAttnFwdSm80INS1_25CollectiveMainloopFwdSm80ILi8ELi1ELb0EN4cute5tupleIJNS5_1CILi128EEENS7_ILi96EEENS7_ILi256EEEEEELi256ENS_10bfloat16_tEfNS_4arch4Sm80ELb1ELb0ELb0ELb0ELb1ELb0ELb1ELb0EEENS1_21CollectiveEpilogueFwdINS6_IJS8_SA_S9_EEENS6_IJNS7_ILi1EEESI_SI_EEESC_SE_Li256ELb0ELb1ELb0ELb0EEENS1_30DynamicPersistentTileSchedulerILi256ELi256ELb0ELb1ELb0EEEEEEEEEvNT_6ParamsE,"a",@progbits
	.sectionflags	@""
	.align	4
.nv.constant0._ZN7cutlass13device_kernelIN5flash19enable_sm80_to_sm89INS1_16FlashAttnFwdSm80INS1_25CollectiveMainloopFwdSm80ILi8ELi1ELb0EN4cute5tupleIJNS5_1CILi128EEENS7_ILi96EEENS7_ILi256EEEEEELi256ENS_10bfloat16_tEfNS_4arch4Sm80ELb1ELb0ELb0ELb0ELb1ELb0ELb1ELb0EEENS1_21CollectiveEpilogueFwdINS6_IJS8_SA_S9_EEENS6_IJNS7_ILi1EEESI_SI_EEESC_SE_Li256ELb0ELb1ELb0ELb0EEENS1_30DynamicPersistentTileSchedulerILi256ELi256ELb0ELb1ELb0EEEEEEEEEvNT_6ParamsE:
	.zero		1960


//--------------------- .nv.constant0._ZN7cutlass13device_kernelIN5flash19enable_sm80_to_sm89INS1_16FlashAttnFwdSm80INS1_25CollectiveMainloopFwdSm80ILi8ELi1ELb0EN4cute5tupleIJNS5_1CILi128EEENS7_ILi96EEENS7_ILi256EEEEEELi256ENS_10bfloat16_tEfNS_4arch4Sm80ELb1ELb0ELb0ELb1ELb1ELb0ELb1ELb0EEENS1_21CollectiveEpilogueFwdINS6_IJS8_SA_S9_EEENS6_IJNS7_ILi1EEESI_SI_EEESC_SE_Li256ELb1ELb1ELb0ELb0EEENS1_19SingleTileSchedulerILb1ELb0ELb1ELi128EEEEEEEEEvNT_6ParamsE --------------------------
	.section	.nv.constant0._ZN7cutlass13device_kernelIN5flash19enable_sm80_to_sm89INS1_16FlashAttnFwdSm80INS1_25CollectiveMainloopFwdSm80ILi8ELi1ELb0EN4cute5tupleIJNS5_1CILi128EEENS7_ILi96EEENS7_ILi256EEEEEELi256ENS_10bfloat16_tEfNS_4arch4Sm80ELb1ELb0ELb0ELb1ELb1ELb0ELb1ELb0EEENS1_21CollectiveEpilogueFwdINS6_IJS8_SA_S9_EEENS6_IJNS7_ILi1EEESI_SI_EEESC_SE_Li256ELb1ELb1ELb0ELb0EEENS1_19SingleTileSchedulerILb1ELb0ELb1ELi128EEEEEEEEEvNT_6ParamsE,"a",@progbits
	.sectionflags	@""
	.align	4
.nv.constant0._ZN7cutlass13device_kernelIN5flash19enable_sm80_to_sm89INS1_16FlashAttnFwdSm80INS1_25CollectiveMainloopFwdSm80ILi8ELi1ELb0EN4cute5tupleIJNS5_1CILi128EEENS7_ILi96EEENS7_ILi256EEEEEELi256ENS_10bfloat16_tEfNS_4arch4Sm80ELb1ELb0ELb0ELb1ELb1ELb0ELb1ELb0EEENS1_21CollectiveEpilogueFwdINS6_IJS8_SA_S9_EEENS6_IJNS7_ILi1EEESI_SI_EEESC_SE_Li256ELb1ELb1ELb0ELb0EEENS1_19SingleTileSchedulerILb1ELb0ELb1ELi128EEEEEEEEEvNT_6ParamsE:
	.zero		1944


//--------------------- .nv.constant0._ZN7cutlass13device_kernelIN5flash19enable_sm80_to_sm89INS1_16FlashAttnFwdSm80INS1_25CollectiveMainloopFwdSm80ILi8ELi1ELb0EN4cute5tupleIJNS5_1CILi128EEENS7_ILi48EEENS7_ILi256EEEEEELi256ENS_10bfloat16_tEfNS_4arch4Sm80ELb1ELb0ELb0ELb1ELb1ELb1ELb1ELb0EEENS1_21CollectiveEpilogueFwdINS6_IJS8_SA_S9_EEENS6_IJNS7_ILi1EEESI_SI_EEESC_SE_Li256ELb1ELb1ELb0ELb0EEENS1_19SingleTileSchedulerILb1ELb0ELb1ELi128EEEEEEEEEvNT_6ParamsE --------------------------
	.section	.nv.constant0._ZN7cutlass13device_kernelIN5flash19enable_sm80_to_sm89INS1_16FlashAttnFwdSm80INS1_25CollectiveMainloopFwdSm80ILi8ELi1ELb0EN4cute5tupleIJNS5_1CILi128EEENS7_ILi48EEENS7_ILi256EEEEEELi256ENS_10bfloat16_tEfNS_4arch4Sm80ELb1ELb0ELb0ELb1ELb1ELb1ELb1ELb0EEENS1_21CollectiveEpilogueFwdINS6_IJS8_SA_S9_EEENS6_IJNS7_ILi1EEESI_SI_EEESC_SE_Li256ELb1ELb1ELb0ELb0EEENS1_19SingleTileSchedulerILb1ELb0ELb1ELi128EEEEEEEEEvNT_6ParamsE,"a",@progbits
	.sectionflags	@""
	.align	4
.nv.constant0._ZN7cutlass13device_kernelIN5flash19enable_sm80_to_sm89INS1_16FlashAttnFwdSm80INS1_25CollectiveMainloopFwdSm80ILi8ELi1ELb0EN4cute5tupleIJNS5_1CILi128EEENS7_ILi48EEENS7_ILi256EEEEEELi256ENS_10bfloat16_tEfNS_4arch4Sm80ELb1ELb0ELb0ELb1ELb1ELb1ELb1ELb0EEENS1_21CollectiveEpilogueFwdINS6_IJS8_SA_S9_EEENS6_IJNS7_ILi1EEESI_SI_EEESC_SE_Li256ELb1ELb1ELb0ELb0EEENS1_19SingleTileSchedulerILb1ELb0ELb1ELi128EEEEEEEEEvNT_6ParamsE:
	.zero		1944


//--------------------- SYMBOLS --------------------------

	.type		.nv.reservedSmem.offset0,@object
	.size		.nv.reservedSmem.offset0,0x4
